//
// Generated by NVIDIA NVVM Compiler
//
// Compiler Build ID: CL-36424714
// Cuda compilation tools, release 13.0, V13.0.88
// Based on NVVM 20.0.0
//

.version 9.0
.target sm_100
.address_size 64

	// .globl	_Z9matrixMulPdS_S_ii
.global .align 1 .b8 _ZN34_INTERNAL_d0c131f8_4_k_cu_47dac6b94cuda3std3__45__cpo5beginE[1];
.global .align 1 .b8 _ZN34_INTERNAL_d0c131f8_4_k_cu_47dac6b94cuda3std3__45__cpo3endE[1];
.global .align 1 .b8 _ZN34_INTERNAL_d0c131f8_4_k_cu_47dac6b94cuda3std3__45__cpo6cbeginE[1];
.global .align 1 .b8 _ZN34_INTERNAL_d0c131f8_4_k_cu_47dac6b94cuda3std3__45__cpo4cendE[1];
.global .align 1 .b8 _ZN34_INTERNAL_d0c131f8_4_k_cu_47dac6b94cuda3std3__45__cpo6rbeginE[1];
.global .align 1 .b8 _ZN34_INTERNAL_d0c131f8_4_k_cu_47dac6b94cuda3std3__45__cpo4rendE[1];
.global .align 1 .b8 _ZN34_INTERNAL_d0c131f8_4_k_cu_47dac6b94cuda3std3__45__cpo7crbeginE[1];
.global .align 1 .b8 _ZN34_INTERNAL_d0c131f8_4_k_cu_47dac6b94cuda3std3__45__cpo5crendE[1];
.global .align 1 .b8 _ZN34_INTERNAL_d0c131f8_4_k_cu_47dac6b94cuda3std3__436_GLOBAL__N__d0c131f8_4_k_cu_47dac6b96ignoreE[1];
.global .align 1 .b8 _ZN34_INTERNAL_d0c131f8_4_k_cu_47dac6b94cuda3std3__419piecewise_constructE[1];
.global .align 1 .b8 _ZN34_INTERNAL_d0c131f8_4_k_cu_47dac6b94cuda3std3__48in_placeE[1];
.global .align 1 .b8 _ZN34_INTERNAL_d0c131f8_4_k_cu_47dac6b94cuda3std3__420unreachable_sentinelE[1];
.global .align 1 .b8 _ZN34_INTERNAL_d0c131f8_4_k_cu_47dac6b94cuda3std3__47nulloptE[1];
.global .align 1 .b8 _ZN34_INTERNAL_d0c131f8_4_k_cu_47dac6b94cuda3std3__48unexpectE[1];
.global .align 1 .b8 _ZN34_INTERNAL_d0c131f8_4_k_cu_47dac6b94cuda3std6ranges3__45__cpo4swapE[1];
.global .align 1 .b8 _ZN34_INTERNAL_d0c131f8_4_k_cu_47dac6b94cuda3std6ranges3__45__cpo9iter_moveE[1];
.global .align 1 .b8 _ZN34_INTERNAL_d0c131f8_4_k_cu_47dac6b94cuda3std6ranges3__45__cpo5beginE[1];
.global .align 1 .b8 _ZN34_INTERNAL_d0c131f8_4_k_cu_47dac6b94cuda3std6ranges3__45__cpo3endE[1];
.global .align 1 .b8 _ZN34_INTERNAL_d0c131f8_4_k_cu_47dac6b94cuda3std6ranges3__45__cpo6cbeginE[1];
.global .align 1 .b8 _ZN34_INTERNAL_d0c131f8_4_k_cu_47dac6b94cuda3std6ranges3__45__cpo4cendE[1];
.global .align 1 .b8 _ZN34_INTERNAL_d0c131f8_4_k_cu_47dac6b94cuda3std6ranges3__45__cpo7advanceE[1];
.global .align 1 .b8 _ZN34_INTERNAL_d0c131f8_4_k_cu_47dac6b94cuda3std6ranges3__45__cpo9iter_swapE[1];
.global .align 1 .b8 _ZN34_INTERNAL_d0c131f8_4_k_cu_47dac6b94cuda3std6ranges3__45__cpo4nextE[1];
.global .align 1 .b8 _ZN34_INTERNAL_d0c131f8_4_k_cu_47dac6b94cuda3std6ranges3__45__cpo4prevE[1];
.global .align 1 .b8 _ZN34_INTERNAL_d0c131f8_4_k_cu_47dac6b94cuda3std6ranges3__45__cpo4dataE[1];
.global .align 1 .b8 _ZN34_INTERNAL_d0c131f8_4_k_cu_47dac6b94cuda3std6ranges3__45__cpo5cdataE[1];
.global .align 1 .b8 _ZN34_INTERNAL_d0c131f8_4_k_cu_47dac6b94cuda3std6ranges3__45__cpo4sizeE[1];
.global .align 1 .b8 _ZN34_INTERNAL_d0c131f8_4_k_cu_47dac6b94cuda3std6ranges3__45__cpo5ssizeE[1];
.global .align 1 .b8 _ZN34_INTERNAL_d0c131f8_4_k_cu_47dac6b94cuda3std6ranges3__45__cpo8distanceE[1];
.global .align 1 .b8 _ZN34_INTERNAL_d0c131f8_4_k_cu_47dac6b96thrust24THRUST_300001_SM_1000_NS8cuda_cub3parE[1];
.global .align 1 .b8 _ZN34_INTERNAL_d0c131f8_4_k_cu_47dac6b96thrust24THRUST_300001_SM_1000_NS8cuda_cub10par_nosyncE[1];
.global .align 1 .b8 _ZN34_INTERNAL_d0c131f8_4_k_cu_47dac6b96thrust24THRUST_300001_SM_1000_NS6system6detail10sequential3seqE[1];
.global .align 1 .b8 _ZN34_INTERNAL_d0c131f8_4_k_cu_47dac6b96thrust24THRUST_300001_SM_1000_NS12placeholders2_1E[1];
.global .align 1 .b8 _ZN34_INTERNAL_d0c131f8_4_k_cu_47dac6b96thrust24THRUST_300001_SM_1000_NS12placeholders2_2E[1];
.global .align 1 .b8 _ZN34_INTERNAL_d0c131f8_4_k_cu_47dac6b96thrust24THRUST_300001_SM_1000_NS12placeholders2_3E[1];
.global .align 1 .b8 _ZN34_INTERNAL_d0c131f8_4_k_cu_47dac6b96thrust24THRUST_300001_SM_1000_NS12placeholders2_4E[1];
.global .align 1 .b8 _ZN34_INTERNAL_d0c131f8_4_k_cu_47dac6b96thrust24THRUST_300001_SM_1000_NS12placeholders2_5E[1];
.global .align 1 .b8 _ZN34_INTERNAL_d0c131f8_4_k_cu_47dac6b96thrust24THRUST_300001_SM_1000_NS12placeholders2_6E[1];
.global .align 1 .b8 _ZN34_INTERNAL_d0c131f8_4_k_cu_47dac6b96thrust24THRUST_300001_SM_1000_NS12placeholders2_7E[1];
.global .align 1 .b8 _ZN34_INTERNAL_d0c131f8_4_k_cu_47dac6b96thrust24THRUST_300001_SM_1000_NS12placeholders2_8E[1];
.global .align 1 .b8 _ZN34_INTERNAL_d0c131f8_4_k_cu_47dac6b96thrust24THRUST_300001_SM_1000_NS12placeholders2_9E[1];
.global .align 1 .b8 _ZN34_INTERNAL_d0c131f8_4_k_cu_47dac6b96thrust24THRUST_300001_SM_1000_NS12placeholders3_10E[1];
.global .align 1 .b8 _ZN34_INTERNAL_d0c131f8_4_k_cu_47dac6b96thrust24THRUST_300001_SM_1000_NS3seqE[1];

.visible .entry _Z9matrixMulPdS_S_ii(
	.param .u64 .ptr .align 1 _Z9matrixMulPdS_S_ii_param_0,
	.param .u64 .ptr .align 1 _Z9matrixMulPdS_S_ii_param_1,
	.param .u64 .ptr .align 1 _Z9matrixMulPdS_S_ii_param_2,
	.param .u32 _Z9matrixMulPdS_S_ii_param_3,
	.param .u32 _Z9matrixMulPdS_S_ii_param_4
)
{
	.reg .pred 	%p<12>;
	.reg .b32 	%r<81>;
	.reg .b64 	%rd<30>;
	.reg .b64 	%fd<95>;

	ld.param.u64 	%rd9, [_Z9matrixMulPdS_S_ii_param_0];
	ld.param.u64 	%rd10, [_Z9matrixMulPdS_S_ii_param_1];
	ld.param.u64 	%rd11, [_Z9matrixMulPdS_S_ii_param_2];
	ld.param.u32 	%r30, [_Z9matrixMulPdS_S_ii_param_3];
	ld.param.u32 	%r31, [_Z9matrixMulPdS_S_ii_param_4];
	mov.u32 	%r32, %ctaid.x;
	mov.u32 	%r33, %ntid.x;
	mov.u32 	%r34, %tid.x;
	mad.lo.s32 	%r1, %r32, %r33, %r34;
	setp.ge.s32 	%p1, %r1, %r31;
	@%p1 bra 	$L__BB0_17;
	rem.s32 	%r35, %r1, %r30;
	cvta.to.global.u64 	%rd1, %rd9;
	cvta.to.global.u64 	%rd12, %rd10;
	mul.wide.s32 	%rd13, %r35, 8;
	add.s64 	%rd14, %rd12, %rd13;
	ld.global.f64 	%fd3, [%rd14];
	mul.wide.s32 	%rd15, %r1, 8;
	add.s64 	%rd2, %rd1, %rd15;
	ld.global.f64 	%fd4, [%rd2];
	mul.f64 	%fd5, %fd3, %fd4;
	st.global.f64 	[%rd2], %fd5;
	bar.sync 	0;
	setp.ne.s32 	%p2, %r35, 0;
	@%p2 bra 	$L__BB0_17;
	setp.lt.s32 	%p3, %r30, 1;
	mov.f64 	%fd94, 0d0000000000000000;
	@%p3 bra 	$L__BB0_16;
	and.b32  	%r2, %r30, 15;
	setp.lt.u32 	%p4, %r30, 16;
	mov.b32 	%r73, 0;
	mov.u32 	%r80, %r73;
	@%p4 bra 	$L__BB0_6;
	and.b32  	%r73, %r30, 2147483632;
	neg.s32 	%r67, %r73;
	add.s64 	%rd17, %rd15, %rd1;
	add.s64 	%rd28, %rd17, 64;
	mov.b32 	%r80, 0;
$L__BB0_5:
	.pragma "nounroll";
	ld.global.f64 	%fd7, [%rd28+-64];
	cvt.rn.f64.s32 	%fd8, %r80;
	add.f64 	%fd9, %fd7, %fd8;
	cvt.rzi.s32.f64 	%r39, %fd9;
	ld.global.f64 	%fd10, [%rd28+-56];
	cvt.rn.f64.s32 	%fd11, %r39;
	add.f64 	%fd12, %fd10, %fd11;
	cvt.rzi.s32.f64 	%r40, %fd12;
	ld.global.f64 	%fd13, [%rd28+-48];
	cvt.rn.f64.s32 	%fd14, %r40;
	add.f64 	%fd15, %fd13, %fd14;
	cvt.rzi.s32.f64 	%r41, %fd15;
	ld.global.f64 	%fd16, [%rd28+-40];
	cvt.rn.f64.s32 	%fd17, %r41;
	add.f64 	%fd18, %fd16, %fd17;
	cvt.rzi.s32.f64 	%r42, %fd18;
	ld.global.f64 	%fd19, [%rd28+-32];
	cvt.rn.f64.s32 	%fd20, %r42;
	add.f64 	%fd21, %fd19, %fd20;
	cvt.rzi.s32.f64 	%r43, %fd21;
	ld.global.f64 	%fd22, [%rd28+-24];
	cvt.rn.f64.s32 	%fd23, %r43;
	add.f64 	%fd24, %fd22, %fd23;
	cvt.rzi.s32.f64 	%r44, %fd24;
	ld.global.f64 	%fd25, [%rd28+-16];
	cvt.rn.f64.s32 	%fd26, %r44;
	add.f64 	%fd27, %fd25, %fd26;
	cvt.rzi.s32.f64 	%r45, %fd27;
	ld.global.f64 	%fd28, [%rd28+-8];
	cvt.rn.f64.s32 	%fd29, %r45;
	add.f64 	%fd30, %fd28, %fd29;
	cvt.rzi.s32.f64 	%r46, %fd30;
	ld.global.f64 	%fd31, [%rd28];
	cvt.rn.f64.s32 	%fd32, %r46;
	add.f64 	%fd33, %fd31, %fd32;
	cvt.rzi.s32.f64 	%r47, %fd33;
	ld.global.f64 	%fd34, [%rd28+8];
	cvt.rn.f64.s32 	%fd35, %r47;
	add.f64 	%fd36, %fd34, %fd35;
	cvt.rzi.s32.f64 	%r48, %fd36;
	ld.global.f64 	%fd37, [%rd28+16];
	cvt.rn.f64.s32 	%fd38, %r48;
	add.f64 	%fd39, %fd37, %fd38;
	cvt.rzi.s32.f64 	%r49, %fd39;
	ld.global.f64 	%fd40, [%rd28+24];
	cvt.rn.f64.s32 	%fd41, %r49;
	add.f64 	%fd42, %fd40, %fd41;
	cvt.rzi.s32.f64 	%r50, %fd42;
	ld.global.f64 	%fd43, [%rd28+32];
	cvt.rn.f64.s32 	%fd44, %r50;
	add.f64 	%fd45, %fd43, %fd44;
	cvt.rzi.s32.f64 	%r51, %fd45;
	ld.global.f64 	%fd46, [%rd28+40];
	cvt.rn.f64.s32 	%fd47, %r51;
	add.f64 	%fd48, %fd46, %fd47;
	cvt.rzi.s32.f64 	%r52, %fd48;
	ld.global.f64 	%fd49, [%rd28+48];
	cvt.rn.f64.s32 	%fd50, %r52;
	add.f64 	%fd51, %fd49, %fd50;
	cvt.rzi.s32.f64 	%r53, %fd51;
	ld.global.f64 	%fd52, [%rd28+56];
	cvt.rn.f64.s32 	%fd53, %r53;
	add.f64 	%fd54, %fd52, %fd53;
	cvt.rzi.s32.f64 	%r80, %fd54;
	add.s32 	%r67, %r67, 16;
	add.s64 	%rd28, %rd28, 128;
	setp.ne.s32 	%p5, %r67, 0;
	@%p5 bra 	$L__BB0_5;
$L__BB0_6:
	setp.eq.s32 	%p6, %r2, 0;
	@%p6 bra 	$L__BB0_15;
	and.b32  	%r12, %r30, 7;
	setp.lt.u32 	%p7, %r2, 8;
	@%p7 bra 	$L__BB0_9;
	mul.wide.u32 	%rd18, %r73, 8;
	add.s64 	%rd19, %rd2, %rd18;
	ld.global.f64 	%fd55, [%rd19];
	cvt.rn.f64.s32 	%fd56, %r80;
	add.f64 	%fd57, %fd55, %fd56;
	cvt.rzi.s32.f64 	%r55, %fd57;
	ld.global.f64 	%fd58, [%rd19+8];
	cvt.rn.f64.s32 	%fd59, %r55;
	add.f64 	%fd60, %fd58, %fd59;
	cvt.rzi.s32.f64 	%r56, %fd60;
	ld.global.f64 	%fd61, [%rd19+16];
	cvt.rn.f64.s32 	%fd62, %r56;
	add.f64 	%fd63, %fd61, %fd62;
	cvt.rzi.s32.f64 	%r57, %fd63;
	ld.global.f64 	%fd64, [%rd19+24];
	cvt.rn.f64.s32 	%fd65, %r57;
	add.f64 	%fd66, %fd64, %fd65;
	cvt.rzi.s32.f64 	%r58, %fd66;
	ld.global.f64 	%fd67, [%rd19+32];
	cvt.rn.f64.s32 	%fd68, %r58;
	add.f64 	%fd69, %fd67, %fd68;
	cvt.rzi.s32.f64 	%r59, %fd69;
	ld.global.f64 	%fd70, [%rd19+40];
	cvt.rn.f64.s32 	%fd71, %r59;
	add.f64 	%fd72, %fd70, %fd71;
	cvt.rzi.s32.f64 	%r60, %fd72;
	ld.global.f64 	%fd73, [%rd19+48];
	cvt.rn.f64.s32 	%fd74, %r60;
	add.f64 	%fd75, %fd73, %fd74;
	cvt.rzi.s32.f64 	%r61, %fd75;
	ld.global.f64 	%fd76, [%rd19+56];
	cvt.rn.f64.s32 	%fd77, %r61;
	add.f64 	%fd78, %fd76, %fd77;
	cvt.rzi.s32.f64 	%r80, %fd78;
	add.s32 	%r73, %r73, 8;
$L__BB0_9:
	setp.eq.s32 	%p8, %r12, 0;
	@%p8 bra 	$L__BB0_15;
	and.b32  	%r18, %r30, 3;
	setp.lt.u32 	%p9, %r12, 4;
	@%p9 bra 	$L__BB0_12;
	mul.wide.u32 	%rd20, %r73, 8;
	add.s64 	%rd21, %rd2, %rd20;
	ld.global.f64 	%fd79, [%rd21];
	cvt.rn.f64.s32 	%fd80, %r80;
	add.f64 	%fd81, %fd79, %fd80;
	cvt.rzi.s32.f64 	%r63, %fd81;
	ld.global.f64 	%fd82, [%rd21+8];
	cvt.rn.f64.s32 	%fd83, %r63;
	add.f64 	%fd84, %fd82, %fd83;
	cvt.rzi.s32.f64 	%r64, %fd84;
	ld.global.f64 	%fd85, [%rd21+16];
	cvt.rn.f64.s32 	%fd86, %r64;
	add.f64 	%fd87, %fd85, %fd86;
	cvt.rzi.s32.f64 	%r65, %fd87;
	ld.global.f64 	%fd88, [%rd21+24];
	cvt.rn.f64.s32 	%fd89, %r65;
	add.f64 	%fd90, %fd88, %fd89;
	cvt.rzi.s32.f64 	%r80, %fd90;
	add.s32 	%r73, %r73, 4;
$L__BB0_12:
	setp.eq.s32 	%p10, %r18, 0;
	@%p10 bra 	$L__BB0_15;
	mul.wide.u32 	%rd23, %r73, 8;
	add.s64 	%rd24, %rd15, %rd23;
	add.s64 	%rd29, %rd1, %rd24;
	neg.s32 	%r78, %r18;
$L__BB0_14:
	.pragma "nounroll";
	ld.global.f64 	%fd91, [%rd29];
	cvt.rn.f64.s32 	%fd92, %r80;
	add.f64 	%fd93, %fd91, %fd92;
	cvt.rzi.s32.f64 	%r80, %fd93;
	add.s64 	%rd29, %rd29, 8;
	add.s32 	%r78, %r78, 1;
	setp.ne.s32 	%p11, %r78, 0;
	@%p11 bra 	$L__BB0_14;
$L__BB0_15:
	cvt.rn.f64.s32 	%fd94, %r80;
$L__BB0_16:
	div.s32 	%r66, %r1, %r30;
	cvta.to.global.u64 	%rd25, %rd11;
	mul.wide.s32 	%rd26, %r66, 8;
	add.s64 	%rd27, %rd25, %rd26;
	st.global.f64 	[%rd27], %fd94;
$L__BB0_17:
	ret;

}
	// .globl	_ZN3cub18CUB_300001_SM_10006detail11EmptyKernelIvEEvv
.visible .entry _ZN3cub18CUB_300001_SM_10006detail11EmptyKernelIvEEvv()
{


	ret;

}
	// .globl	_ZN3cub18CUB_300001_SM_10006detail8for_each13static_kernelINS2_12policy_hub_t12policy_500_tEmN6thrust24THRUST_300001_SM_1000_NS8cuda_cub20__uninitialized_fill7functorINS7_10device_ptrIdEEdEEEEvT0_T1_
.visible .entry _ZN3cub18CUB_300001_SM_10006detail8for_each13static_kernelINS2_12policy_hub_t12policy_500_tEmN6thrust24THRUST_300001_SM_1000_NS8cuda_cub20__uninitialized_fill7functorINS7_10device_ptrIdEEdEEEEvT0_T1_(
	.param .u64 _ZN3cub18CUB_300001_SM_10006detail8for_each13static_kernelINS2_12policy_hub_t12policy_500_tEmN6thrust24THRUST_300001_SM_1000_NS8cuda_cub20__uninitialized_fill7functorINS7_10device_ptrIdEEdEEEEvT0_T1__param_0,
	.param .align 8 .b8 _ZN3cub18CUB_300001_SM_10006detail8for_each13static_kernelINS2_12policy_hub_t12policy_500_tEmN6thrust24THRUST_300001_SM_1000_NS8cuda_cub20__uninitialized_fill7functorINS7_10device_ptrIdEEdEEEEvT0_T1__param_1[16]
)
.maxntid 256
{
	.reg .pred 	%p<4>;
	.reg .b32 	%r<5>;
	.reg .b64 	%rd<16>;
	.reg .b64 	%fd<3>;

	ld.param.f64 	%fd2, [_ZN3cub18CUB_300001_SM_10006detail8for_each13static_kernelINS2_12policy_hub_t12policy_500_tEmN6thrust24THRUST_300001_SM_1000_NS8cuda_cub20__uninitialized_fill7functorINS7_10device_ptrIdEEdEEEEvT0_T1__param_1+8];
	ld.param.u64 	%rd4, [_ZN3cub18CUB_300001_SM_10006detail8for_each13static_kernelINS2_12policy_hub_t12policy_500_tEmN6thrust24THRUST_300001_SM_1000_NS8cuda_cub20__uninitialized_fill7functorINS7_10device_ptrIdEEdEEEEvT0_T1__param_1];
	ld.param.u64 	%rd5, [_ZN3cub18CUB_300001_SM_10006detail8for_each13static_kernelINS2_12policy_hub_t12policy_500_tEmN6thrust24THRUST_300001_SM_1000_NS8cuda_cub20__uninitialized_fill7functorINS7_10device_ptrIdEEdEEEEvT0_T1__param_0];
	mov.u32 	%r2, %ctaid.x;
	mul.wide.u32 	%rd1, %r2, 512;
	sub.s64 	%rd2, %rd5, %rd1;
	setp.lt.u64 	%p1, %rd2, 512;
	@%p1 bra 	$L__BB2_2;
	mov.u32 	%r4, %tid.x;
	cvta.to.global.u64 	%rd11, %rd4;
	cvt.u64.u32 	%rd12, %r4;
	add.s64 	%rd13, %rd1, %rd12;
	shl.b64 	%rd14, %rd13, 3;
	add.s64 	%rd15, %rd11, %rd14;
	st.global.f64 	[%rd15], %fd2;
	st.global.f64 	[%rd15+2048], %fd2;
	bra.uni 	$L__BB2_6;
$L__BB2_2:
	cvta.to.global.u64 	%rd6, %rd4;
	mov.u32 	%r1, %tid.x;
	cvt.u64.u32 	%rd7, %r1;
	setp.le.u64 	%p2, %rd2, %rd7;
	add.s64 	%rd8, %rd1, %rd7;
	shl.b64 	%rd9, %rd8, 3;
	add.s64 	%rd3, %rd6, %rd9;
	@%p2 bra 	$L__BB2_4;
	st.global.f64 	[%rd3], %fd2;
$L__BB2_4:
	add.s32 	%r3, %r1, 256;
	cvt.u64.u32 	%rd10, %r3;
	setp.le.u64 	%p3, %rd2, %rd10;
	@%p3 bra 	$L__BB2_6;
	st.global.f64 	[%rd3+2048], %fd2;
$L__BB2_6:
	ret;

}


// ===== COMPILED SASS (sm_100) =====

	.target	sm_100

	.elftype	@"ET_EXEC"


//--------------------- .note.nv.tkinfo           --------------------------
	.section	.note.nv.tkinfo,"",@"SHT_NOTE"
	.sectionflags	@"SHF_NOTE_NV_TKINFO"
	.tkinfo
        /*0018*/ 	.word	0x00000002
        /*0030*/ 	.string	""
        /*0030*/ 	.string	"ptxas"
        /*0030*/ 	.string	"Cuda compilation tools, release 13.0, V13.0.88"
        /*0030*/ 	.string	"Build cuda_13.0.r13.0/compiler.36424714_0"
        /*0030*/ 	.string	"-arch sm_100 -m 64 "



//--------------------- .note.nv.cuinfo           --------------------------
	.section	.note.nv.cuinfo,"",@"SHT_NOTE"
	.sectionflags	@"SHF_NOTE_NV_CUINFO"
        /*0018*/ 	.short	0x0002
        /*001a*/ 	.short	0x0064
        /*001c*/ 	.short	0x0082
	.zero		2


//--------------------- .nv.info                  --------------------------
	.section	.nv.info,"",@"SHT_CUDA_INFO"
	.align	4


	//----- nvinfo : EIATTR_REGCOUNT
	.align		4
        /*0000*/ 	.byte	0x04, 0x2f
        /*0002*/ 	.short	(.L_44 - .L_43)
	.align		4
.L_43:
        /*0004*/ 	.word	index@(_Z9matrixMulPdS_S_ii)
        /*0008*/ 	.word	0x00000020


	//----- nvinfo : EIATTR_FRAME_SIZE
	.align		4
.L_44:
        /*000c*/ 	.byte	0x04, 0x11
        /*000e*/ 	.short	(.L_46 - .L_45)
	.align		4
.L_45:
        /*0010*/ 	.word	index@(_Z9matrixMulPdS_S_ii)
        /*0014*/ 	.word	0x00000000


	//----- nvinfo : EIATTR_REGCOUNT
	.align		4
.L_46:
        /*0018*/ 	.byte	0x04, 0x2f
        /*001a*/ 	.short	(.L_48 - .L_47)
	.align		4
.L_47:
        /*001c*/ 	.word	index@(_ZN3cub18CUB_300001_SM_10006detail11EmptyKernelIvEEvv)
        /*0020*/ 	.word	0x00000004


	//----- nvinfo : EIATTR_FRAME_SIZE
	.align		4
.L_48:
        /*0024*/ 	.byte	0x04, 0x11
        /*0026*/ 	.short	(.L_50 - .L_49)
	.align		4
.L_49:
        /*0028*/ 	.word	index@(_ZN3cub18CUB_300001_SM_10006detail11EmptyKernelIvEEvv)
        /*002c*/ 	.word	0x00000000


	//----- nvinfo : EIATTR_REGCOUNT
	.align		4
.L_50:
        /*0030*/ 	.byte	0x04, 0x2f
        /*0032*/ 	.short	(.L_52 - .L_51)
	.align		4
.L_51:
        /*0034*/ 	.word	index@(_ZN3cub18CUB_300001_SM_10006detail8for_each13static_kernelINS2_12policy_hub_t12policy_500_tEmN6thrust24THRUST_300001_SM_1000_NS8cuda_cub20__uninitialized_fill7functorINS7_10device_ptrIdEEdEEEEvT0_T1_)
        /*0038*/ 	.word	0x00000009


	//----- nvinfo : EIATTR_FRAME_SIZE
	.align		4
.L_52:
        /*003c*/ 	.byte	0x04, 0x11
        /*003e*/ 	.short	(.L_54 - .L_53)
	.align		4
.L_53:
        /*0040*/ 	.word	index@(_ZN3cub18CUB_300001_SM_10006detail8for_each13static_kernelINS2_12policy_hub_t12policy_500_tEmN6thrust24THRUST_300001_SM_1000_NS8cuda_cub20__uninitialized_fill7functorINS7_10device_ptrIdEEdEEEEvT0_T1_)
        /*0044*/ 	.word	0x00000000


	//----- nvinfo : EIATTR_MIN_STACK_SIZE
	.align		4
.L_54:
        /*0048*/ 	.byte	0x04, 0x12
        /*004a*/ 	.short	(.L_56 - .L_55)
	.align		4
.L_55:
        /*004c*/ 	.word	index@(_ZN3cub18CUB_300001_SM_10006detail8for_each13static_kernelINS2_12policy_hub_t12policy_500_tEmN6thrust24THRUST_300001_SM_1000_NS8cuda_cub20__uninitialized_fill7functorINS7_10device_ptrIdEEdEEEEvT0_T1_)
        /*0050*/ 	.word	0x00000000


	//----- nvinfo : EIATTR_MIN_STACK_SIZE
	.align		4
.L_56:
        /*0054*/ 	.byte	0x04, 0x12
        /*0056*/ 	.short	(.L_58 - .L_57)
	.align		4
.L_57:
        /*0058*/ 	.word	index@(_ZN3cub18CUB_300001_SM_10006detail11EmptyKernelIvEEvv)
        /*005c*/ 	.word	0x00000000


	//----- nvinfo : EIATTR_MIN_STACK_SIZE
	.align		4
.L_58:
        /*0060*/ 	.byte	0x04, 0x12
        /*0062*/ 	.short	(.L_60 - .L_59)
	.align		4
.L_59:
        /*0064*/ 	.word	index@(_Z9matrixMulPdS_S_ii)
        /*0068*/ 	.word	0x00000000
.L_60:


//--------------------- .nv.compat                --------------------------
	.section	.nv.compat,"",@"SHT_CUDA_COMPAT_INFO"
	.align	4
        /*0000*/ 	.byte	0x02, 0x09, 0x00, 0x00, 0x02, 0x02, 0x01, 0x00, 0x02, 0x05, 0x05, 0x00, 0x03, 0x07, 0x01, 0x01
        /*0010*/ 	.byte	0x02, 0x03, 0x00, 0x00, 0x02, 0x06, 0x01, 0x00, 0x04, 0x0b, 0x08, 0x00, 0x01, 0x00, 0x00, 0x00
        /*0020*/ 	.byte	0x00, 0x00, 0x00, 0x00


//--------------------- .nv.info._ZN3cub18CUB_300001_SM_10006detail8for_each13static_kernelINS2_12policy_hub_t12policy_500_tEmN6thrust24THRUST_300001_SM_1000_NS8cuda_cub20__uninitialized_fill7functorINS7_10device_ptrIdEEdEEEEvT0_T1_ --------------------------
	.section	.nv.info._ZN3cub18CUB_300001_SM_10006detail8for_each13static_kernelINS2_12policy_hub_t12policy_500_tEmN6thrust24THRUST_300001_SM_1000_NS8cuda_cub20__uninitialized_fill7functorINS7_10device_ptrIdEEdEEEEvT0_T1_,"",@"SHT_CUDA_INFO"
	.sectionflags	@""
	.align	4


	//----- nvinfo : EIATTR_CUDA_API_VERSION
	.align		4
        /*0000*/ 	.byte	0x04, 0x37
        /*0002*/ 	.short	(.L_62 - .L_61)
.L_61:
        /*0004*/ 	.word	0x00000082


	//----- nvinfo : EIATTR_KPARAM_INFO
	.align		4
.L_62:
        /*0008*/ 	.byte	0x04, 0x17
        /*000a*/ 	.short	(.L_64 - .L_63)
.L_63:
        /*000c*/ 	.word	0x00000000
        /*0010*/ 	.short	0x0001
        /*0012*/ 	.short	0x0008
        /*0014*/ 	.byte	0x00, 0xf0, 0x41, 0x00


	//----- nvinfo : EIATTR_KPARAM_INFO
	.align		4
.L_64:
        /*0018*/ 	.byte	0x04, 0x17
        /*001a*/ 	.short	(.L_66 - .L_65)
.L_65:
        /*001c*/ 	.word	0x00000000
        /*0020*/ 	.short	0x0000
        /*0022*/ 	.short	0x0000
        /*0024*/ 	.byte	0x00, 0xf0, 0x21, 0x00


	//----- nvinfo : EIATTR_SPARSE_MMA_MASK
	.align		4
.L_66:
        /*0028*/ 	.byte	0x03, 0x50
        /*002a*/ 	.short	0x0000


	//----- nvinfo : EIATTR_MAXREG_COUNT
	.align		4
        /*002c*/ 	.byte	0x03, 0x1b
        /*002e*/ 	.short	0x00ff


	//----- nvinfo : EIATTR_MERCURY_ISA_VERSION
	.align		4
        /*0030*/ 	.byte	0x03, 0x5f
        /*0032*/ 	.short	0x0101


	//----- nvinfo : EIATTR_VRC_CTA_INIT_COUNT
	.align		4
        /*0034*/ 	.byte	0x02, 0x4a
	.zero		1
	.zero		1


	//----- nvinfo : EIATTR_EXIT_INSTR_OFFSETS
	.align		4
        /*0038*/ 	.byte	0x04, 0x1c
        /*003a*/ 	.short	(.L_68 - .L_67)


	//   ....[0]....
.L_67:
        /*003c*/ 	.word	0x00000130


	//   ....[1]....
        /*0040*/ 	.word	0x00000230


	//   ....[2]....
        /*0044*/ 	.word	0x00000260


	//----- nvinfo : EIATTR_MAX_THREADS
	.align		4
.L_68:
        /*0048*/ 	.byte	0x04, 0x05
        /*004a*/ 	.short	(.L_70 - .L_69)
.L_69:
        /*004c*/ 	.word	0x00000100
        /*0050*/ 	.word	0x00000001
        /*0054*/ 	.word	0x00000001


	//----- nvinfo : EIATTR_CBANK_PARAM_SIZE
	.align		4
.L_70:
        /*0058*/ 	.byte	0x03, 0x19
        /*005a*/ 	.short	0x0018


	//----- nvinfo : EIATTR_PARAM_CBANK
	.align		4
        /*005c*/ 	.byte	0x04, 0x0a
        /*005e*/ 	.short	(.L_72 - .L_71)
	.align		4
.L_71:
        /*0060*/ 	.word	index@(.nv.constant0._ZN3cub18CUB_300001_SM_10006detail8for_each13static_kernelINS2_12policy_hub_t12policy_500_tEmN6thrust24THRUST_300001_SM_1000_NS8cuda_cub20__uninitialized_fill7functorINS7_10device_ptrIdEEdEEEEvT0_T1_)
        /*0064*/ 	.short	0x0380
        /*0066*/ 	.short	0x0018


	//----- nvinfo : EIATTR_SW_WAR
	.align		4
.L_72:
        /*0068*/ 	.byte	0x04, 0x36
        /*006a*/ 	.short	(.L_74 - .L_73)
.L_73:
        /*006c*/ 	.word	0x00000008
.L_74:


//--------------------- .nv.info._ZN3cub18CUB_300001_SM_10006detail11EmptyKernelIvEEvv --------------------------
	.section	.nv.info._ZN3cub18CUB_300001_SM_10006detail11EmptyKernelIvEEvv,"",@"SHT_CUDA_INFO"
	.sectionflags	@""
	.align	4


	//----- nvinfo : EIATTR_CUDA_API_VERSION
	.align		4
        /*0000*/ 	.byte	0x04, 0x37
        /*0002*/ 	.short	(.L_76 - .L_75)
.L_75:
        /*0004*/ 	.word	0x00000082


	//----- nvinfo : EIATTR_SPARSE_MMA_MASK
	.align		4
.L_76:
        /*0008*/ 	.byte	0x03, 0x50
        /*000a*/ 	.short	0x0000


	//----- nvinfo : EIATTR_MAXREG_COUNT
	.align		4
        /*000c*/ 	.byte	0x03, 0x1b
        /*000e*/ 	.short	0x00ff


	//----- nvinfo : EIATTR_MERCURY_ISA_VERSION
	.align		4
        /*0010*/ 	.byte	0x03, 0x5f
        /*0012*/ 	.short	0x0101


	//----- nvinfo : EIATTR_VRC_CTA_INIT_COUNT
	.align		4
        /*0014*/ 	.byte	0x02, 0x4a
	.zero		1
	.zero		1


	//----- nvinfo : EIATTR_EXIT_INSTR_OFFSETS
	.align		4
        /*0018*/ 	.byte	0x04, 0x1c
        /*001a*/ 	.short	(.L_78 - .L_77)


	//   ....[0]....
.L_77:
        /*001c*/ 	.word	0x00000010


	//----- nvinfo : EIATTR_SW_WAR
	.align		4
.L_78:
        /*0020*/ 	.byte	0x04, 0x36
        /*0022*/ 	.short	(.L_80 - .L_79)
.L_79:
        /*0024*/ 	.word	0x00000008
.L_80:


//--------------------- .nv.info._Z9matrixMulPdS_S_ii --------------------------
	.section	.nv.info._Z9matrixMulPdS_S_ii,"",@"SHT_CUDA_INFO"
	.sectionflags	@""
	.align	4


	//----- nvinfo : EIATTR_CUDA_API_VERSION
	.align		4
        /*0000*/ 	.byte	0x04, 0x37
        /*0002*/ 	.short	(.L_82 - .L_81)
.L_81:
        /*0004*/ 	.word	0x00000082


	//----- nvinfo : EIATTR_KPARAM_INFO
	.align		4
.L_82:
        /*0008*/ 	.byte	0x04, 0x17
        /*000a*/ 	.short	(.L_84 - .L_83)
.L_83:
        /*000c*/ 	.word	0x00000000
        /*0010*/ 	.short	0x0004
        /*0012*/ 	.short	0x001c
        /*0014*/ 	.byte	0x00, 0xf0, 0x11, 0x00


	//----- nvinfo : EIATTR_KPARAM_INFO
	.align		4
.L_84:
        /*0018*/ 	.byte	0x04, 0x17
        /*001a*/ 	.short	(.L_86 - .L_85)
.L_85:
        /*001c*/ 	.word	0x00000000
        /*0020*/ 	.short	0x0003
        /*0022*/ 	.short	0x0018
        /*0024*/ 	.byte	0x00, 0xf0, 0x11, 0x00


	//----- nvinfo : EIATTR_KPARAM_INFO
	.align		4
.L_86:
        /*0028*/ 	.byte	0x04, 0x17
        /*002a*/ 	.short	(.L_88 - .L_87)
.L_87:
        /*002c*/ 	.word	0x00000000
        /*0030*/ 	.short	0x0002
        /*0032*/ 	.short	0x0010
        /*0034*/ 	.byte	0x00, 0xf5, 0x21, 0x00


	//----- nvinfo : EIATTR_KPARAM_INFO
	.align		4
.L_88:
        /*0038*/ 	.byte	0x04, 0x17
        /*003a*/ 	.short	(.L_90 - .L_89)
.L_89:
        /*003c*/ 	.word	0x00000000
        /*0040*/ 	.short	0x0001
        /*0042*/ 	.short	0x0008
        /*0044*/ 	.byte	0x00, 0xf5, 0x21, 0x00


	//----- nvinfo : EIATTR_KPARAM_INFO
	.align		4
.L_90:
        /*0048*/ 	.byte	0x04, 0x17
        /*004a*/ 	.short	(.L_92 - .L_91)
.L_91:
        /*004c*/ 	.word	0x00000000
        /*0050*/ 	.short	0x0000
        /*0052*/ 	.short	0x0000
        /*0054*/ 	.byte	0x00, 0xf5, 0x21, 0x00


	//----- nvinfo : EIATTR_SPARSE_MMA_MASK
	.align		4
.L_92:
        /*0058*/ 	.byte	0x03, 0x50
        /*005a*/ 	.short	0x0000


	//----- nvinfo : EIATTR_MAXREG_COUNT
	.align		4
        /*005c*/ 	.byte	0x03, 0x1b
        /*005e*/ 	.short	0x00ff


	//----- nvinfo : EIATTR_NUM_BARRIERS
	.align		4
        /*0060*/ 	.byte	0x02, 0x4c
        /*0062*/ 	.byte	0x01
	.zero		1


	//----- nvinfo : EIATTR_MERCURY_ISA_VERSION
	.align		4
        /*0064*/ 	.byte	0x03, 0x5f
        /*0066*/ 	.short	0x0101


	//----- nvinfo : EIATTR_VRC_CTA_INIT_COUNT
	.align		4
        /*0068*/ 	.byte	0x02, 0x4a
	.zero		1
	.zero		1


	//----- nvinfo : EIATTR_EXIT_INSTR_OFFSETS
	.align		4
        /*006c*/ 	.byte	0x04, 0x1c
        /*006e*/ 	.short	(.L_94 - .L_93)


	//   ....[0]....
.L_93:
        /*0070*/ 	.word	0x00000070


	//   ....[1]....
        /*0074*/ 	.word	0x000002e0


	//   ....[2]....
        /*0078*/ 	.word	0x00000d80


	//----- nvinfo : EIATTR_CBANK_PARAM_SIZE
	.align		4
.L_94:
        /*007c*/ 	.byte	0x03, 0x19
        /*007e*/ 	.short	0x0020


	//----- nvinfo : EIATTR_PARAM_CBANK
	.align		4
        /*0080*/ 	.byte	0x04, 0x0a
        /*0082*/ 	.short	(.L_96 - .L_95)
	.align		4
.L_95:
        /*0084*/ 	.word	index@(.nv.constant0._Z9matrixMulPdS_S_ii)
        /*0088*/ 	.short	0x0380
        /*008a*/ 	.short	0x0020


	//----- nvinfo : EIATTR_SW_WAR
	.align		4
.L_96:
        /*008c*/ 	.byte	0x04, 0x36
        /*008e*/ 	.short	(.L_98 - .L_97)
.L_97:
        /*0090*/ 	.word	0x00000008
.L_98:


//--------------------- .nv.callgraph             --------------------------
	.section	.nv.callgraph,"",@"SHT_CUDA_CALLGRAPH"
	.align	4
	.sectionentsize	8
	.align		4
        /*0000*/ 	.word	0x00000000
	.align		4
        /*0004*/ 	.word	0xffffffff
	.align		4
        /*0008*/ 	.word	0x00000000
	.align		4
        /*000c*/ 	.word	0xfffffffe
	.align		4
        /*0010*/ 	.word	0x00000000
	.align		4
        /*0014*/ 	.word	0xfffffffd
	.align		4
        /*0018*/ 	.word	0x00000000
	.align		4
        /*001c*/ 	.word	0xfffffffc


//--------------------- .nv.constant4             --------------------------
	.section	.nv.constant4,"a",@progbits
	.align	8
	.align		8
.nv.constant4:
        /*0000*/ 	.dword	_ZN34_INTERNAL_d0c131f8_4_k_cu_47dac6b94cuda3std3__45__cpo5beginE
	.align		8
        /*0008*/ 	.dword	_ZN34_INTERNAL_d0c131f8_4_k_cu_47dac6b94cuda3std3__45__cpo3endE
	.align		8
        /*0010*/ 	.dword	_ZN34_INTERNAL_d0c131f8_4_k_cu_47dac6b94cuda3std3__45__cpo6cbeginE
	.align		8
        /*0018*/ 	.dword	_ZN34_INTERNAL_d0c131f8_4_k_cu_47dac6b94cuda3std3__45__cpo4cendE
	.align		8
        /*0020*/ 	.dword	_ZN34_INTERNAL_d0c131f8_4_k_cu_47dac6b94cuda3std3__45__cpo6rbeginE
	.align		8
        /*0028*/ 	.dword	_ZN34_INTERNAL_d0c131f8_4_k_cu_47dac6b94cuda3std3__45__cpo4rendE
	.align		8
        /*0030*/ 	.dword	_ZN34_INTERNAL_d0c131f8_4_k_cu_47dac6b94cuda3std3__45__cpo7crbeginE
	.align		8
        /*0038*/ 	.dword	_ZN34_INTERNAL_d0c131f8_4_k_cu_47dac6b94cuda3std3__45__cpo5crendE
	.align		8
        /*0040*/ 	.dword	_ZN34_INTERNAL_d0c131f8_4_k_cu_47dac6b94cuda3std3__436_GLOBAL__N__d0c131f8_4_k_cu_47dac6b96ignoreE
	.align		8
        /*0048*/ 	.dword	_ZN34_INTERNAL_d0c131f8_4_k_cu_47dac6b94cuda3std3__419piecewise_constructE
	.align		8
        /*0050*/ 	.dword	_ZN34_INTERNAL_d0c131f8_4_k_cu_47dac6b94cuda3std3__48in_placeE
	.align		8
        /*0058*/ 	.dword	_ZN34_INTERNAL_d0c131f8_4_k_cu_47dac6b94cuda3std3__420unreachable_sentinelE
	.align		8
        /*0060*/ 	.dword	_ZN34_INTERNAL_d0c131f8_4_k_cu_47dac6b94cuda3std3__47nulloptE
	.align		8
        /*0068*/ 	.dword	_ZN34_INTERNAL_d0c131f8_4_k_cu_47dac6b94cuda3std3__48unexpectE
	.align		8
        /*0070*/ 	.dword	_ZN34_INTERNAL_d0c131f8_4_k_cu_47dac6b94cuda3std6ranges3__45__cpo4swapE
	.align		8
        /*0078*/ 	.dword	_ZN34_INTERNAL_d0c131f8_4_k_cu_47dac6b94cuda3std6ranges3__45__cpo9iter_moveE
	.align		8
        /*0080*/ 	.dword	_ZN34_INTERNAL_d0c131f8_4_k_cu_47dac6b94cuda3std6ranges3__45__cpo5beginE
	.align		8
        /*0088*/ 	.dword	_ZN34_INTERNAL_d0c131f8_4_k_cu_47dac6b94cuda3std6ranges3__45__cpo3endE
	.align		8
        /*0090*/ 	.dword	_ZN34_INTERNAL_d0c131f8_4_k_cu_47dac6b94cuda3std6ranges3__45__cpo6cbeginE
	.align		8
        /*0098*/ 	.dword	_ZN34_INTERNAL_d0c131f8_4_k_cu_47dac6b94cuda3std6ranges3__45__cpo4cendE
	.align		8
        /*00a0*/ 	.dword	_ZN34_INTERNAL_d0c131f8_4_k_cu_47dac6b94cuda3std6ranges3__45__cpo7advanceE
	.align		8
        /*00a8*/ 	.dword	_ZN34_INTERNAL_d0c131f8_4_k_cu_47dac6b94cuda3std6ranges3__45__cpo9iter_swapE
	.align		8
        /*00b0*/ 	.dword	_ZN34_INTERNAL_d0c131f8_4_k_cu_47dac6b94cuda3std6ranges3__45__cpo4nextE
	.align		8
        /*00b8*/ 	.dword	_ZN34_INTERNAL_d0c131f8_4_k_cu_47dac6b94cuda3std6ranges3__45__cpo4prevE
	.align		8
        /*00c0*/ 	.dword	_ZN34_INTERNAL_d0c131f8_4_k_cu_47dac6b94cuda3std6ranges3__45__cpo4dataE
	.align		8
        /*00c8*/ 	.dword	_ZN34_INTERNAL_d0c131f8_4_k_cu_47dac6b94cuda3std6ranges3__45__cpo5cdataE
	.align		8
        /*00d0*/ 	.dword	_ZN34_INTERNAL_d0c131f8_4_k_cu_47dac6b94cuda3std6ranges3__45__cpo4sizeE
	.align		8
        /*00d8*/ 	.dword	_ZN34_INTERNAL_d0c131f8_4_k_cu_47dac6b94cuda3std6ranges3__45__cpo5ssizeE
	.align		8
        /*00e0*/ 	.dword	_ZN34_INTERNAL_d0c131f8_4_k_cu_47dac6b94cuda3std6ranges3__45__cpo8distanceE
	.align		8
        /*00e8*/ 	.dword	_ZN34_INTERNAL_d0c131f8_4_k_cu_47dac6b96thrust24THRUST_300001_SM_1000_NS8cuda_cub3parE
	.align		8
        /*00f0*/ 	.dword	_ZN34_INTERNAL_d0c131f8_4_k_cu_47dac6b96thrust24THRUST_300001_SM_1000_NS8cuda_cub10par_nosyncE
	.align		8
        /*00f8*/ 	.dword	_ZN34_INTERNAL_d0c131f8_4_k_cu_47dac6b96thrust24THRUST_300001_SM_1000_NS6system6detail10sequential3seqE
	.align		8
        /*0100*/ 	.dword	_ZN34_INTERNAL_d0c131f8_4_k_cu_47dac6b96thrust24THRUST_300001_SM_1000_NS12placeholders2_1E
	.align		8
        /*0108*/ 	.dword	_ZN34_INTERNAL_d0c131f8_4_k_cu_47dac6b96thrust24THRUST_300001_SM_1000_NS12placeholders2_2E
	.align		8
        /*0110*/ 	.dword	_ZN34_INTERNAL_d0c131f8_4_k_cu_47dac6b96thrust24THRUST_300001_SM_1000_NS12placeholders2_3E
	.align		8
        /*0118*/ 	.dword	_ZN34_INTERNAL_d0c131f8_4_k_cu_47dac6b96thrust24THRUST_300001_SM_1000_NS12placeholders2_4E
	.align		8
        /*0120*/ 	.dword	_ZN34_INTERNAL_d0c131f8_4_k_cu_47dac6b96thrust24THRUST_300001_SM_1000_NS12placeholders2_5E
	.align		8
        /*0128*/ 	.dword	_ZN34_INTERNAL_d0c131f8_4_k_cu_47dac6b96thrust24THRUST_300001_SM_1000_NS12placeholders2_6E
	.align		8
        /*0130*/ 	.dword	_ZN34_INTERNAL_d0c131f8_4_k_cu_47dac6b96thrust24THRUST_300001_SM_1000_NS12placeholders2_7E
	.align		8
        /*0138*/ 	.dword	_ZN34_INTERNAL_d0c131f8_4_k_cu_47dac6b96thrust24THRUST_300001_SM_1000_NS12placeholders2_8E
	.align		8
        /*0140*/ 	.dword	_ZN34_INTERNAL_d0c131f8_4_k_cu_47dac6b96thrust24THRUST_300001_SM_1000_NS12placeholders2_9E
	.align		8
        /*0148*/ 	.dword	_ZN34_INTERNAL_d0c131f8_4_k_cu_47dac6b96thrust24THRUST_300001_SM_1000_NS12placeholders3_10E
	.align		8
        /*0150*/ 	.dword	_ZN34_INTERNAL_d0c131f8_4_k_cu_47dac6b96thrust24THRUST_300001_SM_1000_NS3seqE


//--------------------- .text._ZN3cub18CUB_300001_SM_10006detail8for_each13static_kernelINS2_12policy_hub_t12policy_500_tEmN6thrust24THRUST_300001_SM_1000_NS8cuda_cub20__uninitialized_fill7functorINS7_10device_ptrIdEEdEEEEvT0_T1_ --------------------------
	.section	.text._ZN3cub18CUB_300001_SM_10006detail8for_each13static_kernelINS2_12policy_hub_t12policy_500_tEmN6thrust24THRUST_300001_SM_1000_NS8cuda_cub20__uninitialized_fill7functorINS7_10device_ptrIdEEdEEEEvT0_T1_,"ax",@progbits
	.align	128
        .global         _ZN3cub18CUB_300001_SM_10006detail8for_each13static_kernelINS2_12policy_hub_t12policy_500_tEmN6thrust24THRUST_300001_SM_1000_NS8cuda_cub20__uninitialized_fill7functorINS7_10device_ptrIdEEdEEEEvT0_T1_
        .type           _ZN3cub18CUB_300001_SM_10006detail8for_each13static_kernelINS2_12policy_hub_t12policy_500_tEmN6thrust24THRUST_300001_SM_1000_NS8cuda_cub20__uninitialized_fill7functorINS7_10device_ptrIdEEdEEEEvT0_T1_,@function
        .size           _ZN3cub18CUB_300001_SM_10006detail8for_each13static_kernelINS2_12policy_hub_t12policy_500_tEmN6thrust24THRUST_300001_SM_1000_NS8cuda_cub20__uninitialized_fill7functorINS7_10device_ptrIdEEdEEEEvT0_T1_,(.L_x_11 - _ZN3cub18CUB_300001_SM_10006detail8for_each13static_kernelINS2_12policy_hub_t12policy_500_tEmN6thrust24THRUST_300001_SM_1000_NS8cuda_cub20__uninitialized_fill7functorINS7_10device_ptrIdEEdEEEEvT0_T1_)
        .other          _ZN3cub18CUB_300001_SM_10006detail8for_each13static_kernelINS2_12policy_hub_t12policy_500_tEmN6thrust24THRUST_300001_SM_1000_NS8cuda_cub20__uninitialized_fill7functorINS7_10device_ptrIdEEdEEEEvT0_T1_,@"STO_CUDA_ENTRY STV_DEFAULT"
_ZN3cub18CUB_300001_SM_10006detail8for_each13static_kernelINS2_12policy_hub_t12policy_500_tEmN6thrust24THRUST_300001_SM_1000_NS8cuda_cub20__uninitialized_fill7functorINS7_10device_ptrIdEEdEEEEvT0_T1_:
.text._ZN3cub18CUB_300001_SM_10006detail8for_each13static_kernelINS2_12policy_hub_t12policy_500_tEmN6thrust24THRUST_300001_SM_1000_NS8cuda_cub20__uninitialized_fill7functorINS7_10device_ptrIdEEdEEEEvT0_T1_:
[----:B------:R-:W-:Y:S08]  /*0000*/  LDC R1, c[0x0][0x37c] ;  /* 0x0000df00ff017b82 */ /* 0x000ff00000000800 */
[----:B------:R-:W0:Y:S01]  /*0010*/  S2UR UR4, SR_CTAID.X ;  /* 0x00000000000479c3 */ /* 0x000e220000002500 */
[----:B------:R-:W1:Y:S01]  /*0020*/  LDCU.64 UR6, c[0x0][0x380] ;  /* 0x00007000ff0677ac */ /* 0x000e620008000a00 */
[----:B------:R-:W2:Y:S01]  /*0030*/  LDCU.64 UR8, c[0x0][0x358] ;  /* 0x00006b00ff0877ac */ /* 0x000ea20008000a00 */
[----:B0-----:R-:W-:-:S04]  /*0040*/  UIMAD.WIDE.U32 UR4, UR4, 0x200, URZ ;  /* 0x00000200040478a5 */ /* 0x001fc8000f8e00ff */
[----:B-1----:R-:W-:-:S04]  /*0050*/  UIADD3 UR6, UP0, UPT, -UR4, UR6, URZ ;  /* 0x0000000604067290 */ /* 0x002fc8000ff1e1ff */
[----:B------:R-:W-:Y:S02]  /*0060*/  UIADD3.X UR7, UPT, UPT, ~UR5, UR7, URZ, UP0, !UPT ;  /* 0x0000000705077290 */ /* 0x000fe400087fe5ff */
[----:B------:R-:W-:-:S04]  /*0070*/  UISETP.GE.U32.AND UP0, UPT, UR6, 0x200, UPT ;  /* 0x000002000600788c */ /* 0x000fc8000bf06070 */
[----:B------:R-:W-:-:S09]  /*0080*/  UISETP.GE.U32.AND.EX UP0, UPT, UR7, URZ, UPT, UP0 ;  /* 0x000000ff0700728c */ /* 0x000fd2000bf06100 */
[----:B--2---:R-:W-:Y:S05]  /*0090*/  BRA.U !UP0, `(.L_x_0) ;  /* 0x0000000108287547 */ /* 0x004fea000b800000 */
[----:B------:R-:W0:Y:S01]  /*00a0*/  S2R R0, SR_TID.X ;  /* 0x0000000000007919 */ /* 0x000e220000002100 */
[----:B------:R-:W1:Y:S01]  /*00b0*/  LDCU.64 UR6, c[0x0][0x388] ;  /* 0x00007100ff0677ac */ /* 0x000e620008000a00 */
[----:B------:R-:W2:Y:S01]  /*00c0*/  LDC.64 R4, c[0x0][0x390] ;  /* 0x0000e400ff047b82 */ /* 0x000ea20000000a00 */
[----:B0-----:R-:W-:-:S05]  /*00d0*/  IADD3 R0, P0, PT, R0, UR4, RZ ;  /* 0x0000000400007c10 */ /* 0x001fca000ff1e0ff */
[----:B------:R-:W-:Y:S01]  /*00e0*/  IMAD.X R3, RZ, RZ, UR5, P0 ;  /* 0x00000005ff037e24 */ /* 0x000fe200080e06ff */
[----:B-1----:R-:W-:-:S04]  /*00f0*/  LEA R2, P0, R0, UR6, 0x3 ;  /* 0x0000000600027c11 */ /* 0x002fc8000f8018ff */
[----:B------:R-:W-:-:S05]  /*0100*/  LEA.HI.X R3, R0, UR7, R3, 0x3, P0 ;  /* 0x0000000700037c11 */ /* 0x000fca00080f1c03 */
[----:B--2---:R-:W-:Y:S04]  /*0110*/  STG.E.64 desc[UR8][R2.64], R4 ;  /* 0x0000000402007986 */ /* 0x004fe8000c101b08 */
[----:B------:R-:W-:Y:S01]  /*0120*/  STG.E.64 desc[UR8][R2.64+0x800], R4 ;  /* 0x0008000402007986 */ /* 0x000fe2000c101b08 */
[----:B------:R-:W-:Y:S05]  /*0130*/  EXIT ;  /* 0x000000000000794d */ /* 0x000fea0003800000 */
.L_x_0:
[----:B------:R-:W0:Y:S01]  /*0140*/  S2R R0, SR_TID.X ;  /* 0x0000000000007919 */ /* 0x000e220000002100 */
[----:B------:R-:W-:Y:S01]  /*0150*/  IMAD.U32 R2, RZ, RZ, UR7 ;  /* 0x00000007ff027e24 */ /* 0x000fe2000f8e00ff */
[----:B------:R-:W1:Y:S01]  /*0160*/  LDCU.64 UR10, c[0x0][0x388] ;  /* 0x00007100ff0a77ac */ /* 0x000e620008000a00 */
[----:B------:R-:W-:Y:S01]  /*0170*/  IMAD.U32 R6, RZ, RZ, UR7 ;  /* 0x00000007ff067e24 */ /* 0x000fe2000f8e00ff */
[----:B0-----:R-:W-:-:S04]  /*0180*/  ISETP.LT.U32.AND P0, PT, R0, UR6, PT ;  /* 0x0000000600007c0c */ /* 0x001fc8000bf01070 */
[----:B------:R-:W-:Y:S01]  /*0190*/  ISETP.GT.U32.AND.EX P0, PT, R2, RZ, PT, P0 ;  /* 0x000000ff0200720c */ /* 0x000fe20003f04100 */
[C---:B------:R-:W-:Y:S01]  /*01a0*/  VIADD R2, R0.reuse, 0x100 ;  /* 0x0000010000027836 */ /* 0x040fe20000000000 */
[----:B------:R-:W-:-:S04]  /*01b0*/  IADD3 R0, P2, PT, R0, UR4, RZ ;  /* 0x0000000400007c10 */ /* 0x000fc8000ff5e0ff */
[----:B------:R-:W-:Y:S01]  /*01c0*/  ISETP.LT.U32.AND P1, PT, R2, UR6, PT ;  /* 0x0000000602007c0c */ /* 0x000fe2000bf21070 */
[----:B------:R-:W-:Y:S01]  /*01d0*/  IMAD.X R3, RZ, RZ, UR5, P2 ;  /* 0x00000005ff037e24 */ /* 0x000fe200090e06ff */
[----:B-1----:R-:W-:Y:S02]  /*01e0*/  LEA R2, P2, R0, UR10, 0x3 ;  /* 0x0000000a00027c11 */ /* 0x002fe4000f8418ff */
[----:B------:R-:W-:Y:S02]  /*01f0*/  ISETP.GT.U32.AND.EX P1, PT, R6, RZ, PT, P1 ;  /* 0x000000ff0600720c */ /* 0x000fe40003f24110 */
[----:B------:R-:W-:Y:S01]  /*0200*/  LEA.HI.X R3, R0, UR11, R3, 0x3, P2 ;  /* 0x0000000b00037c11 */ /* 0x000fe200090f1c03 */
[----:B------:R-:W0:Y:S04]  /*0210*/  @P0 LDC.64 R4, c[0x0][0x390] ;  /* 0x0000e400ff040b82 */ /* 0x000e280000000a00 */
[----:B0-----:R0:W-:Y:S06]  /*0220*/  @P0 STG.E.64 desc[UR8][R2.64], R4 ;  /* 0x0000000402000986 */ /* 0x0011ec000c101b08 */
[----:B------:R-:W-:Y:S05]  /*0230*/  @!P1 EXIT ;  /* 0x000000000000994d */ /* 0x000fea0003800000 */
[----:B0-----:R-:W0:Y:S02]  /*0240*/  LDC.64 R4, c[0x0][0x390] ;  /* 0x0000e400ff047b82 */ /* 0x001e240000000a00 */
[----:B0-----:R-:W-:Y:S01]  /*0250*/  STG.E.64 desc[UR8][R2.64+0x800], R4 ;  /* 0x0008000402007986 */ /* 0x001fe2000c101b08 */
[----:B------:R-:W-:Y:S05]  /*0260*/  EXIT ;  /* 0x000000000000794d */ /* 0x000fea0003800000 */
.L_x_1:
[----:B------:R-:W-:-:S00]  /*0270*/  BRA `(.L_x_1) ;  /* 0xfffffffc00fc7947 */ /* 0x000fc0000383ffff */
[----:B------:R-:W-:-:S00]  /*0280*/  NOP ;  /* 0x0000000000007918 */ /* 0x000fc00000000000 */
[----:B------:R-:W-:-:S00]  /*0290*/  NOP ;  /* 0x0000000000007918 */ /* 0x000fc00000000000 */
[----:B------:R-:W-:-:S00]  /*02a0*/  NOP ;  /* 0x0000000000007918 */ /* 0x000fc00000000000 */
[----:B------:R-:W-:-:S00]  /*02b0*/  NOP ;  /* 0x0000000000007918 */ /* 0x000fc00000000000 */
[----:B------:R-:W-:-:S00]  /*02c0*/  NOP ;  /* 0x0000000000007918 */ /* 0x000fc00000000000 */
[----:B------:R-:W-:-:S00]  /*02d0*/  NOP ;  /* 0x0000000000007918 */ /* 0x000fc00000000000 */
[----:B------:R-:W-:-:S00]  /*02e0*/  NOP ;  /* 0x0000000000007918 */ /* 0x000fc00000000000 */
[----:B------:R-:W-:-:S00]  /*02f0*/  NOP ;  /* 0x0000000000007918 */ /* 0x000fc00000000000 */
.L_x_11:


//--------------------- .text._ZN3cub18CUB_300001_SM_10006detail11EmptyKernelIvEEvv --------------------------
	.section	.text._ZN3cub18CUB_300001_SM_10006detail11EmptyKernelIvEEvv,"ax",@progbits
	.align	128
        .global         _ZN3cub18CUB_300001_SM_10006detail11EmptyKernelIvEEvv
        .type           _ZN3cub18CUB_300001_SM_10006detail11EmptyKernelIvEEvv,@function
        .size           _ZN3cub18CUB_300001_SM_10006detail11EmptyKernelIvEEvv,(.L_x_12 - _ZN3cub18CUB_300001_SM_10006detail11EmptyKernelIvEEvv)
        .other          _ZN3cub18CUB_300001_SM_10006detail11EmptyKernelIvEEvv,@"STO_CUDA_ENTRY STV_DEFAULT"
_ZN3cub18CUB_300001_SM_10006detail11EmptyKernelIvEEvv:
.text._ZN3cub18CUB_300001_SM_10006detail11EmptyKernelIvEEvv:
[----:B------:R-:W-:Y:S01]  /*0000*/  LDC R1, c[0x0][0x37c] ;  /* 0x0000df00ff017b82 */ /* 0x000fe20000000800 */
[----:B------:R-:W-:Y:S05]  /*0010*/  EXIT ;  /* 0x000000000000794d */ /* 0x000fea0003800000 */
.L_x_2:
        /* <DEDUP_REMOVED lines=14> */
.L_x_12:


//--------------------- .text._Z9matrixMulPdS_S_ii --------------------------
	.section	.text._Z9matrixMulPdS_S_ii,"ax",@progbits
	.align	128
        .global         _Z9matrixMulPdS_S_ii
        .type           _Z9matrixMulPdS_S_ii,@function
        .size           _Z9matrixMulPdS_S_ii,(.L_x_13 - _Z9matrixMulPdS_S_ii)
        .other          _Z9matrixMulPdS_S_ii,@"STO_CUDA_ENTRY STV_DEFAULT"
_Z9matrixMulPdS_S_ii:
.text._Z9matrixMulPdS_S_ii:
[----:B------:R-:W-:Y:S01]  /*0000*/  LDC R1, c[0x0][0x37c] ;  /* 0x0000df00ff017b82 */ /* 0x000fe20000000800 */
[----:B------:R-:W0:Y:S07]  /*0010*/  S2R R3, SR_TID.X ;  /* 0x0000000000037919 */ /* 0x000e2e0000002100 */
[----:B------:R-:W0:Y:S01]  /*0020*/  S2UR UR4, SR_CTAID.X ;  /* 0x00000000000479c3 */ /* 0x000e220000002500 */
[----:B------:R-:W1:Y:S07]  /*0030*/  LDCU UR5, c[0x0][0x39c] ;  /* 0x00007380ff0577ac */ /* 0x000e6e0008000800 */
[----:B------:R-:W0:Y:S02]  /*0040*/  LDC R0, c[0x0][0x360] ;  /* 0x0000d800ff007b82 */ /* 0x000e240000000800 */
[----:B0-----:R-:W-:-:S05]  /*0050*/  IMAD R0, R0, UR4, R3 ;  /* 0x0000000400007c24 */ /* 0x001fca000f8e0203 */
[----:B-1----:R-:W-:-:S13]  /*0060*/  ISETP.GE.AND P0, PT, R0, UR5, PT ;  /* 0x0000000500007c0c */ /* 0x002fda000bf06270 */
[----:B------:R-:W-:Y:S05]  /*0070*/  @P0 EXIT ;  /* 0x000000000000094d */ /* 0x000fea0003800000 */
[----:B------:R-:W0:Y:S01]  /*0080*/  LDC R3, c[0x0][0x398] ;  /* 0x0000e600ff037b82 */ /* 0x000e220000000800 */
[----:B------:R-:W-:Y:S01]  /*0090*/  IMAD.MOV.U32 R4, RZ, RZ, RZ ;  /* 0x000000ffff047224 */ /* 0x000fe200078e00ff */
[----:B------:R-:W-:Y:S01]  /*00a0*/  IABS R8, R0 ;  /* 0x0000000000087213 */ /* 0x000fe20000000000 */
[----:B------:R-:W1:Y:S01]  /*00b0*/  LDCU.64 UR6, c[0x0][0x380] ;  /* 0x00007000ff0677ac */ /* 0x000e620008000a00 */
[----:B------:R-:W-:Y:S01]  /*00c0*/  ISETP.GE.AND P2, PT, R0, RZ, PT ;  /* 0x000000ff0000720c */ /* 0x000fe20003f46270 */
[----:B------:R-:W2:Y:S03]  /*00d0*/  LDCU.64 UR4, c[0x0][0x358] ;  /* 0x00006b00ff0477ac */ /* 0x000ea60008000a00 */
[----:B------:R-:W3:Y:S01]  /*00e0*/  LDC.64 R10, c[0x0][0x388] ;  /* 0x0000e200ff0a7b82 */ /* 0x000ee20000000a00 */
[-C--:B0-----:R-:W-:Y:S02]  /*00f0*/  IABS R2, R3.reuse ;  /* 0x0000000300027213 */ /* 0x081fe40000000000 */
[----:B------:R-:W-:-:S02]  /*0100*/  LOP3.LUT R26, RZ, R3, RZ, 0x33, !PT ;  /* 0x00000003ff1a7212 */ /* 0x000fc400078e33ff */
[----:B------:R-:W0:Y:S08]  /*0110*/  I2F.RP R6, R2 ;  /* 0x0000000200067306 */ /* 0x000e300000209400 */
[----:B0-----:R-:W0:Y:S02]  /*0120*/  MUFU.RCP R6, R6 ;  /* 0x0000000600067308 */ /* 0x001e240000001000 */
[----:B0-----:R-:W-:-:S06]  /*0130*/  VIADD R7, R6, 0xffffffe ;  /* 0x0ffffffe06077836 */ /* 0x001fcc0000000000 */
[----:B------:R-:W0:Y:S02]  /*0140*/  F2I.FTZ.U32.TRUNC.NTZ R5, R7 ;  /* 0x0000000700057305 */ /* 0x000e24000021f000 */
[----:B0-----:R-:W-:-:S04]  /*0150*/  IMAD.MOV R9, RZ, RZ, -R5 ;  /* 0x000000ffff097224 */ /* 0x001fc800078e0a05 */
[----:B------:R-:W-:-:S04]  /*0160*/  IMAD R9, R9, R2, RZ ;  /* 0x0000000209097224 */ /* 0x000fc800078e02ff */
[----:B------:R-:W-:-:S04]  /*0170*/  IMAD.HI.U32 R4, R5, R9, R4 ;  /* 0x0000000905047227 */ /* 0x000fc800078e0004 */
[----:B------:R-:W-:-:S04]  /*0180*/  IMAD.MOV.U32 R5, RZ, RZ, R8 ;  /* 0x000000ffff057224 */ /* 0x000fc800078e0008 */
[----:B------:R-:W-:-:S04]  /*0190*/  IMAD.HI.U32 R4, R4, R5, RZ ;  /* 0x0000000504047227 */ /* 0x000fc800078e00ff */
[----:B------:R-:W-:-:S04]  /*01a0*/  IMAD.MOV R6, RZ, RZ, -R4 ;  /* 0x000000ffff067224 */ /* 0x000fc800078e0a04 */
[----:B------:R-:W-:-:S05]  /*01b0*/  IMAD R5, R2, R6, R5 ;  /* 0x0000000602057224 */ /* 0x000fca00078e0205 */
[----:B------:R-:W-:-:S13]  /*01c0*/  ISETP.GT.U32.AND P0, PT, R2, R5, PT ;  /* 0x000000050200720c */ /* 0x000fda0003f04070 */
[----:B------:R-:W-:-:S04]  /*01d0*/  @!P0 IMAD.IADD R5, R5, 0x1, -R2 ;  /* 0x0000000105058824 */ /* 0x000fc800078e0a02 */
[----:B------:R-:W-:Y:S01]  /*01e0*/  IMAD.IADD R6, R5, 0x1, -R2 ;  /* 0x0000000105067824 */ /* 0x000fe200078e0a02 */
[----:B------:R-:W-:-:S04]  /*01f0*/  ISETP.GT.U32.AND P1, PT, R2, R5, PT ;  /* 0x000000050200720c */ /* 0x000fc80003f24070 */
[----:B------:R-:W-:Y:S01]  /*0200*/  SEL R9, R6, R5, !P1 ;  /* 0x0000000506097207 */ /* 0x000fe20004800000 */
[----:B------:R-:W-:Y:S01]  /*0210*/  IMAD.WIDE R6, R0, 0x8, RZ ;  /* 0x0000000800067825 */ /* 0x000fe200078e02ff */
[----:B------:R-:W-:-:S03]  /*0220*/  ISETP.NE.AND P1, PT, R3, RZ, PT ;  /* 0x000000ff0300720c */ /* 0x000fc60003f25270 */
[----:B------:R-:W-:Y:S01]  /*0230*/  @!P2 IMAD.MOV R9, RZ, RZ, -R9 ;  /* 0x000000ffff09a224 */ /* 0x000fe200078e0a09 */
[----:B-1----:R-:W-:-:S04]  /*0240*/  IADD3 R8, P2, PT, R6, UR6, RZ ;  /* 0x0000000606087c10 */ /* 0x002fc8000ff5e0ff */
[----:B------:R-:W-:Y:S02]  /*0250*/  SEL R15, R26, R9, !P1 ;  /* 0x000000091a0f7207 */ /* 0x000fe40004800000 */
[----:B------:R-:W-:-:S03]  /*0260*/  IADD3.X R9, PT, PT, R7, UR7, RZ, P2, !PT ;  /* 0x0000000707097c10 */ /* 0x000fc600097fe4ff */
[C---:B---3--:R-:W-:Y:S02]  /*0270*/  IMAD.WIDE R10, R15.reuse, 0x8, R10 ;  /* 0x000000080f0a7825 */ /* 0x048fe400078e020a */
[----:B--2---:R-:W2:Y:S04]  /*0280*/  LDG.E.64 R12, desc[UR4][R8.64] ;  /* 0x00000004080c7981 */ /* 0x004ea8000c1e1b00 */
[----:B------:R-:W2:Y:S01]  /*0290*/  LDG.E.64 R10, desc[UR4][R10.64] ;  /* 0x000000040a0a7981 */ /* 0x000ea2000c1e1b00 */
[----:B------:R-:W-:Y:S01]  /*02a0*/  ISETP.NE.AND P2, PT, R15, RZ, PT ;  /* 0x000000ff0f00720c */ /* 0x000fe20003f45270 */
[----:B--2---:R-:W-:-:S07]  /*02b0*/  DMUL R12, R10, R12 ;  /* 0x0000000c0a0c7228 */ /* 0x004fce0000000000 */
[----:B------:R0:W-:Y:S01]  /*02c0*/  STG.E.64 desc[UR4][R8.64], R12 ;  /* 0x0000000c08007986 */ /* 0x0001e2000c101b04 */
[----:B------:R-:W-:Y:S06]  /*02d0*/  BAR.SYNC.DEFER_BLOCKING 0x0 ;  /* 0x0000000000007b1d */ /* 0x000fec0000010000 */
[----:B------:R-:W-:Y:S05]  /*02e0*/  @P2 EXIT ;  /* 0x000000000000294d */ /* 0x000fea0003800000 */
[----:B------:R-:W-:Y:S02]  /*02f0*/  ISETP.GE.AND P2, PT, R3, 0x1, PT ;  /* 0x000000010300780c */ /* 0x000fe40003f46270 */
[----:B------:R-:W-:-:S11]  /*0300*/  CS2R R28, SRZ ;  /* 0x00000000001c7805 */ /* 0x000fd6000001ff00 */
[----:B------:R-:W-:Y:S05]  /*0310*/  @!P2 BRA `(.L_x_3) ;  /* 0x000000080070a947 */ /* 0x000fea0003800000 */
[C---:B------:R-:W-:Y:S02]  /*0320*/  ISETP.GE.U32.AND P3, PT, R3.reuse, 0x10, PT ;  /* 0x000000100300780c */ /* 0x040fe40003f66070 */
[----:B------:R-:W-:Y:S02]  /*0330*/  CS2R R28, SRZ ;  /* 0x00000000001c7805 */ /* 0x000fe4000001ff00 */
[----:B------:R-:W-:-:S04]  /*0340*/  LOP3.LUT R24, R3, 0xf, RZ, 0xc0, !PT ;  /* 0x0000000f03187812 */ /* 0x000fc800078ec0ff */
[----:B------:R-:W-:-:S05]  /*0350*/  ISETP.NE.AND P2, PT, R24, RZ, PT ;  /* 0x000000ff1800720c */ /* 0x000fca0003f45270 */
[----:B------:R-:W-:Y:S08]  /*0360*/  @!P3 BRA `(.L_x_4) ;  /* 0x000000040028b947 */ /* 0x000ff00003800000 */
[----:B------:R-:W-:Y:S01]  /*0370*/  IADD3 R10, P3, PT, R8, 0x40, RZ ;  /* 0x00000040080a7810 */ /* 0x000fe20007f7e0ff */
[----:B------:R-:W-:Y:S01]  /*0380*/  IMAD.MOV.U32 R28, RZ, RZ, RZ ;  /* 0x000000ffff1c7224 */ /* 0x000fe200078e00ff */
[----:B------:R-:W-:-:S03]  /*0390*/  LOP3.LUT R29, R3, 0x7ffffff0, RZ, 0xc0, !PT ;  /* 0x7ffffff0031d7812 */ /* 0x000fc600078ec0ff */
[----:B------:R-:W-:Y:S02]  /*03a0*/  IMAD.X R11, RZ, RZ, R9, P3 ;  /* 0x000000ffff0b7224 */ /* 0x000fe400018e0609 */
[----:B------:R-:W-:-:S07]  /*03b0*/  IMAD.MOV R25, RZ, RZ, -R29 ;  /* 0x000000ffff197224 */ /* 0x000fce00078e0a1d */
.L_x_5:
[----:B--2---:R-:W2:Y:S04]  /*03c0*/  LDG.E.64 R18, desc[UR4][R10.64+-0x40] ;  /* 0xffffc0040a127981 */ /* 0x004ea8000c1e1b00 */
[----:B-1----:R-:W3:Y:S04]  /*03d0*/  LDG.E.64 R14, desc[UR4][R10.64+-0x38] ;  /* 0xffffc8040a0e7981 */ /* 0x002ee8000c1e1b00 */
[----:B------:R-:W4:Y:S04]  /*03e0*/  LDG.E.64 R16, desc[UR4][R10.64+-0x30] ;  /* 0xffffd0040a107981 */ /* 0x000f28000c1e1b00 */
[----:B------:R-:W5:Y:S01]  /*03f0*/  LDG.E.64 R22, desc[UR4][R10.64+-0x28] ;  /* 0xffffd8040a167981 */ /* 0x000f62000c1e1b00 */
[----:B0-----:R-:W2:Y:S03]  /*0400*/  I2F.F64 R12, R28 ;  /* 0x0000001c000c7312 */ /* 0x001ea60000201c00 */
[----:B------:R-:W5:Y:S01]  /*0410*/  LDG.E.64 R20, desc[UR4][R10.64+-0x20] ;  /* 0xffffe0040a147981 */ /* 0x000f62000c1e1b00 */
[----:B--2---:R-:W-:-:S10]  /*0420*/  DADD R18, R18, R12 ;  /* 0x0000000012127229 */ /* 0x004fd4000000000c */
[----:B------:R-:W0:Y:S08]  /*0430*/  F2I.F64.TRUNC R18, R18 ;  /* 0x0000001200127311 */ /* 0x000e30000030d100 */
[----:B0-----:R-:W3:Y:S02]  /*0440*/  I2F.F64 R12, R18 ;  /* 0x00000012000c7312 */ /* 0x001ee40000201c00 */
[----:B---3--:R-:W-:Y:S01]  /*0450*/  DADD R14, R14, R12 ;  /* 0x000000000e0e7229 */ /* 0x008fe2000000000c */
[----:B------:R-:W2:Y:S05]  /*0460*/  LDG.E.64 R12, desc[UR4][R10.64+-0x18] ;  /* 0xffffe8040a0c7981 */ /* 0x000eaa000c1e1b00 */
[----:B------:R-:W0:Y:S08]  /*0470*/  F2I.F64.TRUNC R27, R14 ;  /* 0x0000000e001b7311 */ /* 0x000e30000030d100 */
[----:B0-----:R-:W4:Y:S02]  /*0480*/  I2F.F64 R14, R27 ;  /* 0x0000001b000e7312 */ /* 0x001f240000201c00 */
[----:B----4-:R-:W-:Y:S01]  /*0490*/  DADD R16, R16, R14 ;  /* 0x0000000010107229 */ /* 0x010fe2000000000e */
[----:B------:R-:W3:Y:S05]  /*04a0*/  LDG.E.64 R14, desc[UR4][R10.64+-0x10] ;  /* 0xfffff0040a0e7981 */ /* 0x000eea000c1e1b00 */
[----:B------:R-:W0:Y:S08]  /*04b0*/  F2I.F64.TRUNC R28, R16 ;  /* 0x00000010001c7311 */ /* 0x000e30000030d100 */
[----:B0-----:R-:W5:Y:S02]  /*04c0*/  I2F.F64 R16, R28 ;  /* 0x0000001c00107312 */ /* 0x001f640000201c00 */
[----:B-----5:R-:W-:Y:S01]  /*04d0*/  DADD R22, R22, R16 ;  /* 0x0000000016167229 */ /* 0x020fe20000000010 */
[----:B------:R-:W4:Y:S05]  /*04e0*/  LDG.E.64 R16, desc[UR4][R10.64+-0x8] ;  /* 0xfffff8040a107981 */ /* 0x000f2a000c1e1b00 */
[----:B------:R-:W0:Y:S08]  /*04f0*/  F2I.F64.TRUNC R27, R22 ;  /* 0x00000016001b7311 */ /* 0x000e30000030d100 */
[----:B0-----:R-:W0:Y:S02]  /*0500*/  I2F.F64 R18, R27 ;  /* 0x0000001b00127312 */ /* 0x001e240000201c00 */
[----:B0-----:R-:W-:Y:S01]  /*0510*/  DADD R18, R20, R18 ;  /* 0x0000000014127229 */ /* 0x001fe20000000012 */
[----:B------:R-:W5:Y:S05]  /*0520*/  LDG.E.64 R20, desc[UR4][R10.64] ;  /* 0x000000040a147981 */ /* 0x000f6a000c1e1b00 */
[----:B------:R-:W0:Y:S08]  /*0530*/  F2I.F64.TRUNC R27, R18 ;  /* 0x00000012001b7311 */ /* 0x000e30000030d100 */
[----:B0-----:R-:W2:Y:S02]  /*0540*/  I2F.F64 R22, R27 ;  /* 0x0000001b00167312 */ /* 0x001ea40000201c00 */
[----:B--2---:R-:W-:Y:S01]  /*0550*/  DADD R22, R12, R22 ;  /* 0x000000000c167229 */ /* 0x004fe20000000016 */
[----:B------:R-:W2:Y:S05]  /*0560*/  LDG.E.64 R12, desc[UR4][R10.64+0x8] ;  /* 0x000008040a0c7981 */ /* 0x000eaa000c1e1b00 */
[----:B------:R-:W0:Y:S08]  /*0570*/  F2I.F64.TRUNC R28, R22 ;  /* 0x00000016001c7311 */ /* 0x000e30000030d100 */
[----:B0-----:R-:W3:Y:S02]  /*0580*/  I2F.F64 R18, R28 ;  /* 0x0000001c00127312 */ /* 0x001ee40000201c00 */
[----:B---3--:R-:W-:Y:S01]  /*0590*/  DADD R18, R14, R18 ;  /* 0x000000000e127229 */ /* 0x008fe20000000012 */
[----:B------:R-:W3:Y:S05]  /*05a0*/  LDG.E.64 R14, desc[UR4][R10.64+0x10] ;  /* 0x000010040a0e7981 */ /* 0x000eea000c1e1b00 */
[----:B------:R-:W0:Y:S08]  /*05b0*/  F2I.F64.TRUNC R27, R18 ;  /* 0x00000012001b7311 */ /* 0x000e30000030d100 */
[----:B0-----:R-:W4:Y:S02]  /*05c0*/  I2F.F64 R22, R27 ;  /* 0x0000001b00167312 */ /* 0x001f240000201c00 */
[----:B----4-:R-:W-:Y:S01]  /*05d0*/  DADD R22, R16, R22 ;  /* 0x0000000010167229 */ /* 0x010fe20000000016 */
[----:B------:R-:W4:Y:S05]  /*05e0*/  LDG.E.64 R16, desc[UR4][R10.64+0x18] ;  /* 0x000018040a107981 */ /* 0x000f2a000c1e1b00 */
[----:B------:R-:W0:Y:S08]  /*05f0*/  F2I.F64.TRUNC R27, R22 ;  /* 0x00000016001b7311 */ /* 0x000e30000030d100 */
[----:B0-----:R-:W5:Y:S02]  /*0600*/  I2F.F64 R18, R27 ;  /* 0x0000001b00127312 */ /* 0x001f640000201c00 */
[----:B-----5:R-:W-:Y:S01]  /*0610*/  DADD R18, R20, R18 ;  /* 0x0000000014127229 */ /* 0x020fe20000000012 */
        /* <DEDUP_REMOVED lines=12> */
[----:B------:R0:W4:Y:S05]  /*06e0*/  LDG.E.64 R16, desc[UR4][R10.64+0x38] ;  /* 0x000038040a107981 */ /* 0x00012a000c1e1b00 */
[----:B------:R-:W1:Y:S08]  /*06f0*/  F2I.F64.TRUNC R28, R22 ;  /* 0x00000016001c7311 */ /* 0x000e70000030d100 */
[----:B-1----:R-:W5:Y:S02]  /*0700*/  I2F.F64 R18, R28 ;  /* 0x0000001c00127312 */ /* 0x002f640000201c00 */
[----:B-----5:R-:W-:-:S10]  /*0710*/  DADD R18, R20, R18 ;  /* 0x0000000014127229 */ /* 0x020fd40000000012 */
[----:B------:R-:W1:Y:S08]  /*0720*/  F2I.F64.TRUNC R18, R18 ;  /* 0x0000001200127311 */ /* 0x000e70000030d100 */
[----:B-1----:R-:W2:Y:S01]  /*0730*/  I2F.F64 R20, R18 ;  /* 0x0000001200147312 */ /* 0x002ea20000201c00 */
[----:B------:R-:W-:-:S05]  /*0740*/  VIADD R25, R25, 0x10 ;  /* 0x0000001019197836 */ /* 0x000fca0000000000 */
[----:B------:R-:W-:Y:S02]  /*0750*/  ISETP.NE.AND P3, PT, R25, RZ, PT ;  /* 0x000000ff1900720c */ /* 0x000fe40003f65270 */
[----:B0-----:R-:W-:-:S05]  /*0760*/  IADD3 R10, P4, PT, R10, 0x80, RZ ;  /* 0x000000800a0a7810 */ /* 0x001fca0007f9e0ff */
[----:B------:R-:W-:Y:S01]  /*0770*/  IMAD.X R11, RZ, RZ, R11, P4 ;  /* 0x000000ffff0b7224 */ /* 0x000fe200020e060b */
[----:B--2---:R-:W-:-:S10]  /*0780*/  DADD R20, R12, R20 ;  /* 0x000000000c147229 */ /* 0x004fd40000000014 */
[----:B------:R-:W0:Y:S08]  /*0790*/  F2I.F64.TRUNC R20, R20 ;  /* 0x0000001400147311 */ /* 0x000e30000030d100 */
[----:B0-----:R-:W3:Y:S02]  /*07a0*/  I2F.F64 R12, R20 ;  /* 0x00000014000c7312 */ /* 0x001ee40000201c00 */
[----:B---3--:R-:W-:-:S10]  /*07b0*/  DADD R12, R14, R12 ;  /* 0x000000000e0c7229 */ /* 0x008fd4000000000c */
[----:B------:R-:W0:Y:S08]  /*07c0*/  F2I.F64.TRUNC R12, R12 ;  /* 0x0000000c000c7311 */ /* 0x000e30000030d100 */
[----:B0-----:R-:W4:Y:S02]  /*07d0*/  I2F.F64 R14, R12 ;  /* 0x0000000c000e7312 */ /* 0x001f240000201c00 */
[----:B----4-:R-:W-:-:S06]  /*07e0*/  DADD R14, R16, R14 ;  /* 0x00000000100e7229 */ /* 0x010fcc000000000e */
[----:B------:R1:W2:Y:S01]  /*07f0*/  F2I.F64.TRUNC R28, R14 ;  /* 0x0000000e001c7311 */ /* 0x0002a2000030d100 */
[----:B------:R-:W-:Y:S05]  /*0800*/  @P3 BRA `(.L_x_5) ;  /* 0xfffffff800ec3947 */ /* 0x000fea000383ffff */
.L_x_4:
[----:B------:R-:W-:Y:S05]  /*0810*/  @!P2 BRA `(.L_x_6) ;  /* 0x00000004002ca947 */ /* 0x000fea0003800000 */
[----:B------:R-:W-:Y:S02]  /*0820*/  ISETP.GE.U32.AND P2, PT, R24, 0x8, PT ;  /* 0x000000081800780c */ /* 0x000fe40003f46070 */
[----:B------:R-:W-:-:S04]  /*0830*/  LOP3.LUT R27, R3, 0x7, RZ, 0xc0, !PT ;  /* 0x00000007031b7812 */ /* 0x000fc800078ec0ff */
[----:B------:R-:W-:-:S07]  /*0840*/  ISETP.NE.AND P3, PT, R27, RZ, PT ;  /* 0x000000ff1b00720c */ /* 0x000fce0003f65270 */
[----:B------:R-:W-:Y:S06]  /*0850*/  @!P2 BRA `(.L_x_7) ;  /* 0x000000000088a947 */ /* 0x000fec0003800000 */
[----:B------:R-:W-:-:S05]  /*0860*/  IMAD.WIDE.U32 R24, R29, 0x8, R8 ;  /* 0x000000081d187825 */ /* 0x000fca00078e0008 */
[----:B-1----:R-:W3:Y:S04]  /*0870*/  LDG.E.64 R14, desc[UR4][R24.64] ;  /* 0x00000004180e7981 */ /* 0x002ee8000c1e1b00 */
[----:B------:R-:W4:Y:S04]  /*0880*/  LDG.E.64 R10, desc[UR4][R24.64+0x8] ;  /* 0x00000804180a7981 */ /* 0x000f28000c1e1b00 */
[----:B------:R-:W5:Y:S04]  /*0890*/  LDG.E.64 R20, desc[UR4][R24.64+0x10] ;  /* 0x0000100418147981 */ /* 0x000f68000c1e1b00 */
[----:B------:R-:W5:Y:S04]  /*08a0*/  LDG.E.64 R18, desc[UR4][R24.64+0x18] ;  /* 0x0000180418127981 */ /* 0x000f68000c1e1b00 */
[----:B------:R-:W5:Y:S01]  /*08b0*/  LDG.E.64 R16, desc[UR4][R24.64+0x20] ;  /* 0x0000200418107981 */ /* 0x000f62000c1e1b00 */
[----:B0-2---:R-:W3:Y:S02]  /*08c0*/  I2F.F64 R12, R28 ;  /* 0x0000001c000c7312 */ /* 0x005ee40000201c00 */
[----:B---3--:R-:W-:Y:S01]  /*08d0*/  DADD R12, R14, R12 ;  /* 0x000000000e0c7229 */ /* 0x008fe2000000000c */
[----:B------:R-:W2:Y:S09]  /*08e0*/  LDG.E.64 R14, desc[UR4][R24.64+0x28] ;  /* 0x00002804180e7981 */ /* 0x000eb2000c1e1b00 */
[----:B------:R-:W0:Y:S08]  /*08f0*/  F2I.F64.TRUNC R12, R12 ;  /* 0x0000000c000c7311 */ /* 0x000e30000030d100 */
[----:B0-----:R0:W4:Y:S02]  /*0900*/  I2F.F64 R22, R12 ;  /* 0x0000000c00167312 */ /* 0x0011240000201c00 */
[----:B0-----:R-:W3:Y:S01]  /*0910*/  LDG.E.64 R12, desc[UR4][R24.64+0x30] ;  /* 0x00003004180c7981 */ /* 0x001ee2000c1e1b00 */
[----:B----4-:R-:W-:-:S03]  /*0920*/  DADD R22, R10, R22 ;  /* 0x000000000a167229 */ /* 0x010fc60000000016 */
[----:B------:R0:W4:Y:S07]  /*0930*/  LDG.E.64 R10, desc[UR4][R24.64+0x38] ;  /* 0x00003804180a7981 */ /* 0x00012e000c1e1b00 */
[----:B------:R-:W0:Y:S08]  /*0940*/  F2I.F64.TRUNC R22, R22 ;  /* 0x0000001600167311 */ /* 0x000e30000030d100 */
[----:B0-----:R-:W5:Y:S02]  /*0950*/  I2F.F64 R24, R22 ;  /* 0x0000001600187312 */ /* 0x001f640000201c00 */
[----:B-----5:R-:W-:-:S10]  /*0960*/  DADD R20, R20, R24 ;  /* 0x0000000014147229 */ /* 0x020fd40000000018 */
[----:B------:R-:W0:Y:S08]  /*0970*/  F2I.F64.TRUNC R20, R20 ;  /* 0x0000001400147311 */ /* 0x000e30000030d100 */
[----:B0-----:R-:W0:Y:S02]  /*0980*/  I2F.F64 R20, R20 ;  /* 0x0000001400147312 */ /* 0x001e240000201c00 */
[----:B0-----:R-:W-:-:S10]  /*0990*/  DADD R18, R18, R20 ;  /* 0x0000000012127229 */ /* 0x001fd40000000014 */
[----:B------:R-:W0:Y:S08]  /*09a0*/  F2I.F64.TRUNC R18, R18 ;  /* 0x0000001200127311 */ /* 0x000e30000030d100 */
[----:B0-----:R-:W0:Y:S02]  /*09b0*/  I2F.F64 R18, R18 ;  /* 0x0000001200127312 */ /* 0x001e240000201c00 */
[----:B0-----:R-:W-:-:S10]  /*09c0*/  DADD R16, R16, R18 ;  /* 0x0000000010107229 */ /* 0x001fd40000000012 */
[----:B------:R-:W0:Y:S08]  /*09d0*/  F2I.F64.TRUNC R16, R16 ;  /* 0x0000001000107311 */ /* 0x000e30000030d100 */
[----:B0-----:R-:W2:Y:S01]  /*09e0*/  I2F.F64 R24, R16 ;  /* 0x0000001000187312 */ /* 0x001ea20000201c00 */
[----:B------:R-:W-:Y:S01]  /*09f0*/  VIADD R29, R29, 0x8 ;  /* 0x000000081d1d7836 */ /* 0x000fe20000000000 */
[----:B--2---:R-:W-:-:S10]  /*0a00*/  DADD R14, R14, R24 ;  /* 0x000000000e0e7229 */ /* 0x004fd40000000018 */
[----:B------:R-:W0:Y:S08]  /*0a10*/  F2I.F64.TRUNC R14, R14 ;  /* 0x0000000e000e7311 */ /* 0x000e30000030d100 */
[----:B0-----:R-:W3:Y:S02]  /*0a20*/  I2F.F64 R22, R14 ;  /* 0x0000000e00167312 */ /* 0x001ee40000201c00 */
[----:B---3--:R-:W-:-:S10]  /*0a30*/  DADD R12, R12, R22 ;  /* 0x000000000c0c7229 */ /* 0x008fd40000000016 */
[----:B------:R-:W0:Y:S08]  /*0a40*/  F2I.F64.TRUNC R12, R12 ;  /* 0x0000000c000c7311 */ /* 0x000e30000030d100 */
[----:B0-----:R-:W4:Y:S02]  /*0a50*/  I2F.F64 R20, R12 ;  /* 0x0000000c00147312 */ /* 0x001f240000201c00 */
[----:B----4-:R-:W-:-:S06]  /*0a60*/  DADD R10, R10, R20 ;  /* 0x000000000a0a7229 */ /* 0x010fcc0000000014 */
[----:B------:R3:W4:Y:S05]  /*0a70*/  F2I.F64.TRUNC R28, R10 ;  /* 0x0000000a001c7311 */ /* 0x00072a000030d100 */
.L_x_7:
[----:B------:R-:W-:Y:S05]  /*0a80*/  @!P3 BRA `(.L_x_6) ;  /* 0x000000000090b947 */ /* 0x000fea0003800000 */
[----:B------:R-:W-:Y:S02]  /*0a90*/  ISETP.GE.U32.AND P2, PT, R27, 0x4, PT ;  /* 0x000000041b00780c */ /* 0x000fe40003f46070 */
[----:B------:R-:W-:-:S04]  /*0aa0*/  LOP3.LUT R16, R3, 0x3, RZ, 0xc0, !PT ;  /* 0x0000000303107812 */ /* 0x000fc800078ec0ff */
[----:B------:R-:W-:-:S07]  /*0ab0*/  ISETP.NE.AND P3, PT, R16, RZ, PT ;  /* 0x000000ff1000720c */ /* 0x000fce0003f65270 */
[----:B------:R-:W-:Y:S06]  /*0ac0*/  @!P2 BRA `(.L_x_8) ;  /* 0x000000000048a947 */ /* 0x000fec0003800000 */
[----:B------:R-:W-:-:S05]  /*0ad0*/  IMAD.WIDE.U32 R18, R29, 0x8, R8 ;  /* 0x000000081d127825 */ /* 0x000fca00078e0008 */
[----:B0-----:R-:W5:Y:S04]  /*0ae0*/  LDG.E.64 R8, desc[UR4][R18.64] ;  /* 0x0000000412087981 */ /* 0x001f68000c1e1b00 */
[----:B---3--:R-:W3:Y:S04]  /*0af0*/  LDG.E.64 R10, desc[UR4][R18.64+0x8] ;  /* 0x00000804120a7981 */ /* 0x008ee8000c1e1b00 */
[----:B------:R-:W3:Y:S04]  /*0b00*/  LDG.E.64 R12, desc[UR4][R18.64+0x10] ;  /* 0x00001004120c7981 */ /* 0x000ee8000c1e1b00 */
[----:B-1----:R-:W3:Y:S01]  /*0b10*/  LDG.E.64 R14, desc[UR4][R18.64+0x18] ;  /* 0x00001804120e7981 */ /* 0x002ee2000c1e1b00 */
[----:B--2-4-:R-:W5:Y:S01]  /*0b20*/  I2F.F64 R20, R28 ;  /* 0x0000001c00147312 */ /* 0x014f620000201c00 */
[----:B------:R-:W-:Y:S01]  /*0b30*/  VIADD R29, R29, 0x4 ;  /* 0x000000041d1d7836 */ /* 0x000fe20000000000 */
[----:B-----5:R-:W-:-:S10]  /*0b40*/  DADD R8, R8, R20 ;  /* 0x0000000008087229 */ /* 0x020fd40000000014 */
[----:B------:R-:W0:Y:S08]  /*0b50*/  F2I.F64.TRUNC R8, R8 ;  /* 0x0000000800087311 */ /* 0x000e30000030d100 */
[----:B0-----:R-:W3:Y:S02]  /*0b60*/  I2F.F64 R20, R8 ;  /* 0x0000000800147312 */ /* 0x001ee40000201c00 */
[----:B---3--:R-:W-:-:S10]  /*0b70*/  DADD R10, R10, R20 ;  /* 0x000000000a0a7229 */ /* 0x008fd40000000014 */
[----:B------:R-:W0:Y:S08]  /*0b80*/  F2I.F64.TRUNC R10, R10 ;  /* 0x0000000a000a7311 */ /* 0x000e30000030d100 */
[----:B0-----:R-:W0:Y:S02]  /*0b90*/  I2F.F64 R20, R10 ;  /* 0x0000000a00147312 */ /* 0x001e240000201c00 */
[----:B0-----:R-:W-:-:S10]  /*0ba0*/  DADD R12, R12, R20 ;  /* 0x000000000c0c7229 */ /* 0x001fd40000000014 */
[----:B------:R-:W0:Y:S08]  /*0bb0*/  F2I.F64.TRUNC R12, R12 ;  /* 0x0000000c000c7311 */ /* 0x000e30000030d100 */
[----:B0-----:R-:W0:Y:S02]  /*0bc0*/  I2F.F64 R20, R12 ;  /* 0x0000000c00147312 */ /* 0x001e240000201c00 */
[----:B0-----:R-:W-:-:S06]  /*0bd0*/  DADD R14, R14, R20 ;  /* 0x000000000e0e7229 */ /* 0x001fcc0000000014 */
[----:B------:R0:W1:Y:S05]  /*0be0*/  F2I.F64.TRUNC R28, R14 ;  /* 0x0000000e001c7311 */ /* 0x00006a000030d100 */
.L_x_8:
[----:B------:R-:W-:Y:S05]  /*0bf0*/  @!P3 BRA `(.L_x_6) ;  /* 0x000000000034b947 */ /* 0x000fea0003800000 */
[----:B------:R-:W-:-:S04]  /*0c00*/  IMAD.WIDE.U32 R6, R29, 0x8, R6 ;  /* 0x000000081d067825 */ /* 0x000fc800078e0006 */
[----:B------:R-:W-:Y:S01]  /*0c10*/  IMAD.MOV R16, RZ, RZ, -R16 ;  /* 0x000000ffff107224 */ /* 0x000fe200078e0a10 */
[----:B0-----:R-:W-:-:S04]  /*0c20*/  IADD3 R8, P2, PT, R6, UR6, RZ ;  /* 0x0000000606087c10 */ /* 0x001fc8000ff5e0ff */
[----:B------:R-:W-:-:S09]  /*0c30*/  IADD3.X R9, PT, PT, R7, UR7, RZ, P2, !PT ;  /* 0x0000000707097c10 */ /* 0x000fd200097fe4ff */
.L_x_9:
[----:B0-----:R0:W5:Y:S01]  /*0c40*/  LDG.E.64 R6, desc[UR4][R8.64] ;  /* 0x0000000408067981 */ /* 0x001162000c1e1b00 */
[----:B-12-4-:R-:W5:Y:S01]  /*0c50*/  I2F.F64 R28, R28 ;  /* 0x0000001c001c7312 */ /* 0x016f620000201c00 */
[----:B------:R-:W-:-:S05]  /*0c60*/  VIADD R16, R16, 0x1 ;  /* 0x0000000110107836 */ /* 0x000fca0000000000 */
[----:B------:R-:W-:Y:S02]  /*0c70*/  ISETP.NE.AND P2, PT, R16, RZ, PT ;  /* 0x000000ff1000720c */ /* 0x000fe40003f45270 */
[----:B0-----:R-:W-:-:S05]  /*0c80*/  IADD3 R8, P3, PT, R8, 0x8, RZ ;  /* 0x0000000808087810 */ /* 0x001fca0007f7e0ff */
[----:B------:R-:W-:Y:S01]  /*0c90*/  IMAD.X R9, RZ, RZ, R9, P3 ;  /* 0x000000ffff097224 */ /* 0x000fe200018e0609 */
[----:B-----5:R-:W-:-:S06]  /*0ca0*/  DADD R6, R28, R6 ;  /* 0x000000001c067229 */ /* 0x020fcc0000000006 */
[----:B------:R0:W1:Y:S01]  /*0cb0*/  F2I.F64.TRUNC R28, R6 ;  /* 0x00000006001c7311 */ /* 0x000062000030d100 */
[----:B------:R-:W-:Y:S05]  /*0cc0*/  @P2 BRA `(.L_x_9) ;  /* 0xfffffffc00dc2947 */ /* 0x000fea000383ffff */
.L_x_6:
[----:B-12-4-:R-:W1:Y:S02]  /*0cd0*/  I2F.F64 R28, R28 ;  /* 0x0000001c001c7312 */ /* 0x016e640000201c00 */
.L_x_3:
[----:B------:R-:W-:Y:S01]  /*0ce0*/  ISETP.GE.U32.AND P2, PT, R5, R2, PT ;  /* 0x000000020500720c */ /* 0x000fe20003f46070 */
[----:B------:R-:W-:Y:S01]  /*0cf0*/  @!P0 VIADD R4, R4, 0x1 ;  /* 0x0000000104048836 */ /* 0x000fe20000000000 */
[----:B------:R-:W-:Y:S02]  /*0d00*/  LOP3.LUT R0, R0, R3, RZ, 0x3c, !PT ;  /* 0x0000000300007212 */ /* 0x000fe400078e3cff */
[----:B------:R-:W2:Y:S02]  /*0d10*/  LDC.64 R2, c[0x0][0x390] ;  /* 0x0000e400ff027b82 */ /* 0x000ea40000000a00 */
[----:B------:R-:W-:-:S07]  /*0d20*/  ISETP.GE.AND P3, PT, R0, RZ, PT ;  /* 0x000000ff0000720c */ /* 0x000fce0003f66270 */
[----:B------:R-:W-:-:S06]  /*0d30*/  @P2 VIADD R4, R4, 0x1 ;  /* 0x0000000104042836 */ /* 0x000fcc0000000000 */
[----:B------:R-:W-:-:S05]  /*0d40*/  @!P3 IMAD.MOV R4, RZ, RZ, -R4 ;  /* 0x000000ffff04b224 */ /* 0x000fca00078e0a04 */
[----:B------:R-:W-:-:S05]  /*0d50*/  SEL R5, R26, R4, !P1 ;  /* 0x000000041a057207 */ /* 0x000fca0004800000 */
[----:B--2---:R-:W-:-:S05]  /*0d60*/  IMAD.WIDE R2, R5, 0x8, R2 ;  /* 0x0000000805027825 */ /* 0x004fca00078e0202 */
[----:B-1----:R-:W-:Y:S01]  /*0d70*/  STG.E.64 desc[UR4][R2.64], R28 ;  /* 0x0000001c02007986 */ /* 0x002fe2000c101b04 */
[----:B------:R-:W-:Y:S05]  /*0d80*/  EXIT ;  /* 0x000000000000794d */ /* 0x000fea0003800000 */
.L_x_10:
        /* <DEDUP_REMOVED lines=15> */
.L_x_13:


//--------------------- .nv.shared.reserved.0     --------------------------
	.section	.nv.shared.reserved.0,"aw",@nobits
	.weak		__nv_reservedSMEM_offset_0_alias
	.size		__nv_reservedSMEM_offset_0_alias, 0, 64
	.other		__nv_reservedSMEM_offset_0_alias,@"STO_CUDA_RESERVED_SHARED STV_DEFAULT"
__nv_reservedSMEM_offset_0_alias:
	.zero		0
	.zero		64


//--------------------- .nv.global                --------------------------
	.section	.nv.global,"aw",@nobits
.nv.global:
	.type		_ZN34_INTERNAL_d0c131f8_4_k_cu_47dac6b96thrust24THRUST_300001_SM_1000_NS3seqE,@object
	.size		_ZN34_INTERNAL_d0c131f8_4_k_cu_47dac6b96thrust24THRUST_300001_SM_1000_NS3seqE,(_ZN34_INTERNAL_d0c131f8_4_k_cu_47dac6b94cuda3std3__48in_placeE - _ZN34_INTERNAL_d0c131f8_4_k_cu_47dac6b96thrust24THRUST_300001_SM_1000_NS3seqE)
_ZN34_INTERNAL_d0c131f8_4_k_cu_47dac6b96thrust24THRUST_300001_SM_1000_NS3seqE:
	.zero		1
	.type		_ZN34_INTERNAL_d0c131f8_4_k_cu_47dac6b94cuda3std3__48in_placeE,@object
	.size		_ZN34_INTERNAL_d0c131f8_4_k_cu_47dac6b94cuda3std3__48in_placeE,(_ZN34_INTERNAL_d0c131f8_4_k_cu_47dac6b94cuda3std6ranges3__45__cpo4sizeE - _ZN34_INTERNAL_d0c131f8_4_k_cu_47dac6b94cuda3std3__48in_placeE)
_ZN34_INTERNAL_d0c131f8_4_k_cu_47dac6b94cuda3std3__48in_placeE:
	.zero		1
	.type		_ZN34_INTERNAL_d0c131f8_4_k_cu_47dac6b94cuda3std6ranges3__45__cpo4sizeE,@object
	.size		_ZN34_INTERNAL_d0c131f8_4_k_cu_47dac6b94cuda3std6ranges3__45__cpo4sizeE,(_ZN34_INTERNAL_d0c131f8_4_k_cu_47dac6b96thrust24THRUST_300001_SM_1000_NS12placeholders2_3E - _ZN34_INTERNAL_d0c131f8_4_k_cu_47dac6b94cuda3std6ranges3__45__cpo4sizeE)
_ZN34_INTERNAL_d0c131f8_4_k_cu_47dac6b94cuda3std6ranges3__45__cpo4sizeE:
	.zero		1
	.type		_ZN34_INTERNAL_d0c131f8_4_k_cu_47dac6b96thrust24THRUST_300001_SM_1000_NS12placeholders2_3E,@object
	.size		_ZN34_INTERNAL_d0c131f8_4_k_cu_47dac6b96thrust24THRUST_300001_SM_1000_NS12placeholders2_3E,(_ZN34_INTERNAL_d0c131f8_4_k_cu_47dac6b94cuda3std3__45__cpo6cbeginE - _ZN34_INTERNAL_d0c131f8_4_k_cu_47dac6b96thrust24THRUST_300001_SM_1000_NS12placeholders2_3E)
_ZN34_INTERNAL_d0c131f8_4_k_cu_47dac6b96thrust24THRUST_300001_SM_1000_NS12placeholders2_3E:
	.zero		1
	.type		_ZN34_INTERNAL_d0c131f8_4_k_cu_47dac6b94cuda3std3__45__cpo6cbeginE,@object
	.size		_ZN34_INTERNAL_d0c131f8_4_k_cu_47dac6b94cuda3std3__45__cpo6cbeginE,(_ZN34_INTERNAL_d0c131f8_4_k_cu_47dac6b94cuda3std6ranges3__45__cpo6cbeginE - _ZN34_INTERNAL_d0c131f8_4_k_cu_47dac6b94cuda3std3__45__cpo6cbeginE)
_ZN34_INTERNAL_d0c131f8_4_k_cu_47dac6b94cuda3std3__45__cpo6cbeginE:
	.zero		1
	.type		_ZN34_INTERNAL_d0c131f8_4_k_cu_47dac6b94cuda3std6ranges3__45__cpo6cbeginE,@object
	.size		_ZN34_INTERNAL_d0c131f8_4_k_cu_47dac6b94cuda3std6ranges3__45__cpo6cbeginE,(_ZN34_INTERNAL_d0c131f8_4_k_cu_47dac6b96thrust24THRUST_300001_SM_1000_NS12placeholders2_7E - _ZN34_INTERNAL_d0c131f8_4_k_cu_47dac6b94cuda3std6ranges3__45__cpo6cbeginE)
_ZN34_INTERNAL_d0c131f8_4_k_cu_47dac6b94cuda3std6ranges3__45__cpo6cbeginE:
	.zero		1
	.type		_ZN34_INTERNAL_d0c131f8_4_k_cu_47dac6b96thrust24THRUST_300001_SM_1000_NS12placeholders2_7E,@object
	.size		_ZN34_INTERNAL_d0c131f8_4_k_cu_47dac6b96thrust24THRUST_300001_SM_1000_NS12placeholders2_7E,(_ZN34_INTERNAL_d0c131f8_4_k_cu_47dac6b94cuda3std3__45__cpo7crbeginE - _ZN34_INTERNAL_d0c131f8_4_k_cu_47dac6b96thrust24THRUST_300001_SM_1000_NS12placeholders2_7E)
_ZN34_INTERNAL_d0c131f8_4_k_cu_47dac6b96thrust24THRUST_300001_SM_1000_NS12placeholders2_7E:
	.zero		1
	.type		_ZN34_INTERNAL_d0c131f8_4_k_cu_47dac6b94cuda3std3__45__cpo7crbeginE,@object
	.size		_ZN34_INTERNAL_d0c131f8_4_k_cu_47dac6b94cuda3std3__45__cpo7crbeginE,(_ZN34_INTERNAL_d0c131f8_4_k_cu_47dac6b94cuda3std6ranges3__45__cpo4nextE - _ZN34_INTERNAL_d0c131f8_4_k_cu_47dac6b94cuda3std3__45__cpo7crbeginE)
_ZN34_INTERNAL_d0c131f8_4_k_cu_47dac6b94cuda3std3__45__cpo7crbeginE:
	.zero		1
	.type		_ZN34_INTERNAL_d0c131f8_4_k_cu_47dac6b94cuda3std6ranges3__45__cpo4nextE,@object
	.size		_ZN34_INTERNAL_d0c131f8_4_k_cu_47dac6b94cuda3std6ranges3__45__cpo4nextE,(_ZN34_INTERNAL_d0c131f8_4_k_cu_47dac6b94cuda3std6ranges3__45__cpo4swapE - _ZN34_INTERNAL_d0c131f8_4_k_cu_47dac6b94cuda3std6ranges3__45__cpo4nextE)
_ZN34_INTERNAL_d0c131f8_4_k_cu_47dac6b94cuda3std6ranges3__45__cpo4nextE:
	.zero		1
	.type		_ZN34_INTERNAL_d0c131f8_4_k_cu_47dac6b94cuda3std6ranges3__45__cpo4swapE,@object
	.size		_ZN34_INTERNAL_d0c131f8_4_k_cu_47dac6b94cuda3std6ranges3__45__cpo4swapE,(_ZN34_INTERNAL_d0c131f8_4_k_cu_47dac6b96thrust24THRUST_300001_SM_1000_NS8cuda_cub10par_nosyncE - _ZN34_INTERNAL_d0c131f8_4_k_cu_47dac6b94cuda3std6ranges3__45__cpo4swapE)
_ZN34_INTERNAL_d0c131f8_4_k_cu_47dac6b94cuda3std6ranges3__45__cpo4swapE:
	.zero		1
	.type		_ZN34_INTERNAL_d0c131f8_4_k_cu_47dac6b96thrust24THRUST_300001_SM_1000_NS8cuda_cub10par_nosyncE,@object
	.size		_ZN34_INTERNAL_d0c131f8_4_k_cu_47dac6b96thrust24THRUST_300001_SM_1000_NS8cuda_cub10par_nosyncE,(_ZN34_INTERNAL_d0c131f8_4_k_cu_47dac6b96thrust24THRUST_300001_SM_1000_NS12placeholders2_9E - _ZN34_INTERNAL_d0c131f8_4_k_cu_47dac6b96thrust24THRUST_300001_SM_1000_NS8cuda_cub10par_nosyncE)
_ZN34_INTERNAL_d0c131f8_4_k_cu_47dac6b96thrust24THRUST_300001_SM_1000_NS8cuda_cub10par_nosyncE:
	.zero		1
	.type		_ZN34_INTERNAL_d0c131f8_4_k_cu_47dac6b96thrust24THRUST_300001_SM_1000_NS12placeholders2_9E,@object
	.size		_ZN34_INTERNAL_d0c131f8_4_k_cu_47dac6b96thrust24THRUST_300001_SM_1000_NS12placeholders2_9E,(_ZN34_INTERNAL_d0c131f8_4_k_cu_47dac6b94cuda3std3__436_GLOBAL__N__d0c131f8_4_k_cu_47dac6b96ignoreE - _ZN34_INTERNAL_d0c131f8_4_k_cu_47dac6b96thrust24THRUST_300001_SM_1000_NS12placeholders2_9E)
_ZN34_INTERNAL_d0c131f8_4_k_cu_47dac6b96thrust24THRUST_300001_SM_1000_NS12placeholders2_9E:
	.zero		1
	.type		_ZN34_INTERNAL_d0c131f8_4_k_cu_47dac6b94cuda3std3__436_GLOBAL__N__d0c131f8_4_k_cu_47dac6b96ignoreE,@object
	.size		_ZN34_INTERNAL_d0c131f8_4_k_cu_47dac6b94cuda3std3__436_GLOBAL__N__d0c131f8_4_k_cu_47dac6b96ignoreE,(_ZN34_INTERNAL_d0c131f8_4_k_cu_47dac6b94cuda3std6ranges3__45__cpo4dataE - _ZN34_INTERNAL_d0c131f8_4_k_cu_47dac6b94cuda3std3__436_GLOBAL__N__d0c131f8_4_k_cu_47dac6b96ignoreE)
_ZN34_INTERNAL_d0c131f8_4_k_cu_47dac6b94cuda3std3__436_GLOBAL__N__d0c131f8_4_k_cu_47dac6b96ignoreE:
	.zero		1
	.type		_ZN34_INTERNAL_d0c131f8_4_k_cu_47dac6b94cuda3std6ranges3__45__cpo4dataE,@object
	.size		_ZN34_INTERNAL_d0c131f8_4_k_cu_47dac6b94cuda3std6ranges3__45__cpo4dataE,(_ZN34_INTERNAL_d0c131f8_4_k_cu_47dac6b96thrust24THRUST_300001_SM_1000_NS12placeholders2_1E - _ZN34_INTERNAL_d0c131f8_4_k_cu_47dac6b94cuda3std6ranges3__45__cpo4dataE)
_ZN34_INTERNAL_d0c131f8_4_k_cu_47dac6b94cuda3std6ranges3__45__cpo4dataE:
	.zero		1
	.type		_ZN34_INTERNAL_d0c131f8_4_k_cu_47dac6b96thrust24THRUST_300001_SM_1000_NS12placeholders2_1E,@object
	.size		_ZN34_INTERNAL_d0c131f8_4_k_cu_47dac6b96thrust24THRUST_300001_SM_1000_NS12placeholders2_1E,(_ZN34_INTERNAL_d0c131f8_4_k_cu_47dac6b94cuda3std3__45__cpo5beginE - _ZN34_INTERNAL_d0c131f8_4_k_cu_47dac6b96thrust24THRUST_300001_SM_1000_NS12placeholders2_1E)
_ZN34_INTERNAL_d0c131f8_4_k_cu_47dac6b96thrust24THRUST_300001_SM_1000_NS12placeholders2_1E:
	.zero		1
	.type		_ZN34_INTERNAL_d0c131f8_4_k_cu_47dac6b94cuda3std3__45__cpo5beginE,@object
	.size		_ZN34_INTERNAL_d0c131f8_4_k_cu_47dac6b94cuda3std3__45__cpo5beginE,(_ZN34_INTERNAL_d0c131f8_4_k_cu_47dac6b94cuda3std6ranges3__45__cpo5beginE - _ZN34_INTERNAL_d0c131f8_4_k_cu_47dac6b94cuda3std3__45__cpo5beginE)
_ZN34_INTERNAL_d0c131f8_4_k_cu_47dac6b94cuda3std3__45__cpo5beginE:
	.zero		1
	.type		_ZN34_INTERNAL_d0c131f8_4_k_cu_47dac6b94cuda3std6ranges3__45__cpo5beginE,@object
	.size		_ZN34_INTERNAL_d0c131f8_4_k_cu_47dac6b94cuda3std6ranges3__45__cpo5beginE,(_ZN34_INTERNAL_d0c131f8_4_k_cu_47dac6b96thrust24THRUST_300001_SM_1000_NS12placeholders2_5E - _ZN34_INTERNAL_d0c131f8_4_k_cu_47dac6b94cuda3std6ranges3__45__cpo5beginE)
_ZN34_INTERNAL_d0c131f8_4_k_cu_47dac6b94cuda3std6ranges3__45__cpo5beginE:
	.zero		1
	.type		_ZN34_INTERNAL_d0c131f8_4_k_cu_47dac6b96thrust24THRUST_300001_SM_1000_NS12placeholders2_5E,@object
	.size		_ZN34_INTERNAL_d0c131f8_4_k_cu_47dac6b96thrust24THRUST_300001_SM_1000_NS12placeholders2_5E,(_ZN34_INTERNAL_d0c131f8_4_k_cu_47dac6b94cuda3std3__45__cpo6rbeginE - _ZN34_INTERNAL_d0c131f8_4_k_cu_47dac6b96thrust24THRUST_300001_SM_1000_NS12placeholders2_5E)
_ZN34_INTERNAL_d0c131f8_4_k_cu_47dac6b96thrust24THRUST_300001_SM_1000_NS12placeholders2_5E:
	.zero		1
	.type		_ZN34_INTERNAL_d0c131f8_4_k_cu_47dac6b94cuda3std3__45__cpo6rbeginE,@object
	.size		_ZN34_INTERNAL_d0c131f8_4_k_cu_47dac6b94cuda3std3__45__cpo6rbeginE,(_ZN34_INTERNAL_d0c131f8_4_k_cu_47dac6b94cuda3std6ranges3__45__cpo7advanceE - _ZN34_INTERNAL_d0c131f8_4_k_cu_47dac6b94cuda3std3__45__cpo6rbeginE)
_ZN34_INTERNAL_d0c131f8_4_k_cu_47dac6b94cuda3std3__45__cpo6rbeginE:
	.zero		1
	.type		_ZN34_INTERNAL_d0c131f8_4_k_cu_47dac6b94cuda3std6ranges3__45__cpo7advanceE,@object
	.size		_ZN34_INTERNAL_d0c131f8_4_k_cu_47dac6b94cuda3std6ranges3__45__cpo7advanceE,(_ZN34_INTERNAL_d0c131f8_4_k_cu_47dac6b94cuda3std3__47nulloptE - _ZN34_INTERNAL_d0c131f8_4_k_cu_47dac6b94cuda3std6ranges3__45__cpo7advanceE)
_ZN34_INTERNAL_d0c131f8_4_k_cu_47dac6b94cuda3std6ranges3__45__cpo7advanceE:
	.zero		1
	.type		_ZN34_INTERNAL_d0c131f8_4_k_cu_47dac6b94cuda3std3__47nulloptE,@object
	.size		_ZN34_INTERNAL_d0c131f8_4_k_cu_47dac6b94cuda3std3__47nulloptE,(_ZN34_INTERNAL_d0c131f8_4_k_cu_47dac6b94cuda3std6ranges3__45__cpo8distanceE - _ZN34_INTERNAL_d0c131f8_4_k_cu_47dac6b94cuda3std3__47nulloptE)
_ZN34_INTERNAL_d0c131f8_4_k_cu_47dac6b94cuda3std3__47nulloptE:
	.zero		1
	.type		_ZN34_INTERNAL_d0c131f8_4_k_cu_47dac6b94cuda3std6ranges3__45__cpo8distanceE,@object
	.size		_ZN34_INTERNAL_d0c131f8_4_k_cu_47dac6b94cuda3std6ranges3__45__cpo8distanceE,(_ZN34_INTERNAL_d0c131f8_4_k_cu_47dac6b96thrust24THRUST_300001_SM_1000_NS12placeholders3_10E - _ZN34_INTERNAL_d0c131f8_4_k_cu_47dac6b94cuda3std6ranges3__45__cpo8distanceE)
_ZN34_INTERNAL_d0c131f8_4_k_cu_47dac6b94cuda3std6ranges3__45__cpo8distanceE:
	.zero		1
	.type		_ZN34_INTERNAL_d0c131f8_4_k_cu_47dac6b96thrust24THRUST_300001_SM_1000_NS12placeholders3_10E,@object
	.size		_ZN34_INTERNAL_d0c131f8_4_k_cu_47dac6b96thrust24THRUST_300001_SM_1000_NS12placeholders3_10E,(_ZN34_INTERNAL_d0c131f8_4_k_cu_47dac6b94cuda3std3__419piecewise_constructE - _ZN34_INTERNAL_d0c131f8_4_k_cu_47dac6b96thrust24THRUST_300001_SM_1000_NS12placeholders3_10E)
_ZN34_INTERNAL_d0c131f8_4_k_cu_47dac6b96thrust24THRUST_300001_SM_1000_NS12placeholders3_10E:
	.zero		1
	.type		_ZN34_INTERNAL_d0c131f8_4_k_cu_47dac6b94cuda3std3__419piecewise_constructE,@object
	.size		_ZN34_INTERNAL_d0c131f8_4_k_cu_47dac6b94cuda3std3__419piecewise_constructE,(_ZN34_INTERNAL_d0c131f8_4_k_cu_47dac6b94cuda3std6ranges3__45__cpo5cdataE - _ZN34_INTERNAL_d0c131f8_4_k_cu_47dac6b94cuda3std3__419piecewise_constructE)
_ZN34_INTERNAL_d0c131f8_4_k_cu_47dac6b94cuda3std3__419piecewise_constructE:
	.zero		1
	.type		_ZN34_INTERNAL_d0c131f8_4_k_cu_47dac6b94cuda3std6ranges3__45__cpo5cdataE,@object
	.size		_ZN34_INTERNAL_d0c131f8_4_k_cu_47dac6b94cuda3std6ranges3__45__cpo5cdataE,(_ZN34_INTERNAL_d0c131f8_4_k_cu_47dac6b96thrust24THRUST_300001_SM_1000_NS12placeholders2_2E - _ZN34_INTERNAL_d0c131f8_4_k_cu_47dac6b94cuda3std6ranges3__45__cpo5cdataE)
_ZN34_INTERNAL_d0c131f8_4_k_cu_47dac6b94cuda3std6ranges3__45__cpo5cdataE:
	.zero		1
	.type		_ZN34_INTERNAL_d0c131f8_4_k_cu_47dac6b96thrust24THRUST_300001_SM_1000_NS12placeholders2_2E,@object
	.size		_ZN34_INTERNAL_d0c131f8_4_k_cu_47dac6b96thrust24THRUST_300001_SM_1000_NS12placeholders2_2E,(_ZN34_INTERNAL_d0c131f8_4_k_cu_47dac6b94cuda3std3__45__cpo3endE - _ZN34_INTERNAL_d0c131f8_4_k_cu_47dac6b96thrust24THRUST_300001_SM_1000_NS12placeholders2_2E)
_ZN34_INTERNAL_d0c131f8_4_k_cu_47dac6b96thrust24THRUST_300001_SM_1000_NS12placeholders2_2E:
	.zero		1
	.type		_ZN34_INTERNAL_d0c131f8_4_k_cu_47dac6b94cuda3std3__45__cpo3endE,@object
	.size		_ZN34_INTERNAL_d0c131f8_4_k_cu_47dac6b94cuda3std3__45__cpo3endE,(_ZN34_INTERNAL_d0c131f8_4_k_cu_47dac6b94cuda3std6ranges3__45__cpo3endE - _ZN34_INTERNAL_d0c131f8_4_k_cu_47dac6b94cuda3std3__45__cpo3endE)
_ZN34_INTERNAL_d0c131f8_4_k_cu_47dac6b94cuda3std3__45__cpo3endE:
	.zero		1
	.type		_ZN34_INTERNAL_d0c131f8_4_k_cu_47dac6b94cuda3std6ranges3__45__cpo3endE,@object
	.size		_ZN34_INTERNAL_d0c131f8_4_k_cu_47dac6b94cuda3std6ranges3__45__cpo3endE,(_ZN34_INTERNAL_d0c131f8_4_k_cu_47dac6b96thrust24THRUST_300001_SM_1000_NS12placeholders2_6E - _ZN34_INTERNAL_d0c131f8_4_k_cu_47dac6b94cuda3std6ranges3__45__cpo3endE)
_ZN34_INTERNAL_d0c131f8_4_k_cu_47dac6b94cuda3std6ranges3__45__cpo3endE:
	.zero		1
	.type		_ZN34_INTERNAL_d0c131f8_4_k_cu_47dac6b96thrust24THRUST_300001_SM_1000_NS12placeholders2_6E,@object
	.size		_ZN34_INTERNAL_d0c131f8_4_k_cu_47dac6b96thrust24THRUST_300001_SM_1000_NS12placeholders2_6E,(_ZN34_INTERNAL_d0c131f8_4_k_cu_47dac6b94cuda3std3__45__cpo4rendE - _ZN34_INTERNAL_d0c131f8_4_k_cu_47dac6b96thrust24THRUST_300001_SM_1000_NS12placeholders2_6E)
_ZN34_INTERNAL_d0c131f8_4_k_cu_47dac6b96thrust24THRUST_300001_SM_1000_NS12placeholders2_6E:
	.zero		1
	.type		_ZN34_INTERNAL_d0c131f8_4_k_cu_47dac6b94cuda3std3__45__cpo4rendE,@object
	.size		_ZN34_INTERNAL_d0c131f8_4_k_cu_47dac6b94cuda3std3__45__cpo4rendE,(_ZN34_INTERNAL_d0c131f8_4_k_cu_47dac6b94cuda3std6ranges3__45__cpo9iter_swapE - _ZN34_INTERNAL_d0c131f8_4_k_cu_47dac6b94cuda3std3__45__cpo4rendE)
_ZN34_INTERNAL_d0c131f8_4_k_cu_47dac6b94cuda3std3__45__cpo4rendE:
	.zero		1
	.type		_ZN34_INTERNAL_d0c131f8_4_k_cu_47dac6b94cuda3std6ranges3__45__cpo9iter_swapE,@object
	.size		_ZN34_INTERNAL_d0c131f8_4_k_cu_47dac6b94cuda3std6ranges3__45__cpo9iter_swapE,(_ZN34_INTERNAL_d0c131f8_4_k_cu_47dac6b94cuda3std3__48unexpectE - _ZN34_INTERNAL_d0c131f8_4_k_cu_47dac6b94cuda3std6ranges3__45__cpo9iter_swapE)
_ZN34_INTERNAL_d0c131f8_4_k_cu_47dac6b94cuda3std6ranges3__45__cpo9iter_swapE:
	.zero		1
	.type		_ZN34_INTERNAL_d0c131f8_4_k_cu_47dac6b94cuda3std3__48unexpectE,@object
	.size		_ZN34_INTERNAL_d0c131f8_4_k_cu_47dac6b94cuda3std3__48unexpectE,(_ZN34_INTERNAL_d0c131f8_4_k_cu_47dac6b96thrust24THRUST_300001_SM_1000_NS8cuda_cub3parE - _ZN34_INTERNAL_d0c131f8_4_k_cu_47dac6b94cuda3std3__48unexpectE)
_ZN34_INTERNAL_d0c131f8_4_k_cu_47dac6b94cuda3std3__48unexpectE:
	.zero		1
	.type		_ZN34_INTERNAL_d0c131f8_4_k_cu_47dac6b96thrust24THRUST_300001_SM_1000_NS8cuda_cub3parE,@object
	.size		_ZN34_INTERNAL_d0c131f8_4_k_cu_47dac6b96thrust24THRUST_300001_SM_1000_NS8cuda_cub3parE,(_ZN34_INTERNAL_d0c131f8_4_k_cu_47dac6b96thrust24THRUST_300001_SM_1000_NS12placeholders2_4E - _ZN34_INTERNAL_d0c131f8_4_k_cu_47dac6b96thrust24THRUST_300001_SM_1000_NS8cuda_cub3parE)
_ZN34_INTERNAL_d0c131f8_4_k_cu_47dac6b96thrust24THRUST_300001_SM_1000_NS8cuda_cub3parE:
	.zero		1
	.type		_ZN34_INTERNAL_d0c131f8_4_k_cu_47dac6b96thrust24THRUST_300001_SM_1000_NS12placeholders2_4E,@object
	.size		_ZN34_INTERNAL_d0c131f8_4_k_cu_47dac6b96thrust24THRUST_300001_SM_1000_NS12placeholders2_4E,(_ZN34_INTERNAL_d0c131f8_4_k_cu_47dac6b94cuda3std3__45__cpo4cendE - _ZN34_INTERNAL_d0c131f8_4_k_cu_47dac6b96thrust24THRUST_300001_SM_1000_NS12placeholders2_4E)
_ZN34_INTERNAL_d0c131f8_4_k_cu_47dac6b96thrust24THRUST_300001_SM_1000_NS12placeholders2_4E:
	.zero		1
	.type		_ZN34_INTERNAL_d0c131f8_4_k_cu_47dac6b94cuda3std3__45__cpo4cendE,@object
	.size		_ZN34_INTERNAL_d0c131f8_4_k_cu_47dac6b94cuda3std3__45__cpo4cendE,(_ZN34_INTERNAL_d0c131f8_4_k_cu_47dac6b94cuda3std6ranges3__45__cpo4cendE - _ZN34_INTERNAL_d0c131f8_4_k_cu_47dac6b94cuda3std3__45__cpo4cendE)
_ZN34_INTERNAL_d0c131f8_4_k_cu_47dac6b94cuda3std3__45__cpo4cendE:
	.zero		1
	.type		_ZN34_INTERNAL_d0c131f8_4_k_cu_47dac6b94cuda3std6ranges3__45__cpo4cendE,@object
	.size		_ZN34_INTERNAL_d0c131f8_4_k_cu_47dac6b94cuda3std6ranges3__45__cpo4cendE,(_ZN34_INTERNAL_d0c131f8_4_k_cu_47dac6b94cuda3std3__420unreachable_sentinelE - _ZN34_INTERNAL_d0c131f8_4_k_cu_47dac6b94cuda3std6ranges3__45__cpo4cendE)
_ZN34_INTERNAL_d0c131f8_4_k_cu_47dac6b94cuda3std6ranges3__45__cpo4cendE:
	.zero		1
	.type		_ZN34_INTERNAL_d0c131f8_4_k_cu_47dac6b94cuda3std3__420unreachable_sentinelE,@object
	.size		_ZN34_INTERNAL_d0c131f8_4_k_cu_47dac6b94cuda3std3__420unreachable_sentinelE,(_ZN34_INTERNAL_d0c131f8_4_k_cu_47dac6b94cuda3std6ranges3__45__cpo5ssizeE - _ZN34_INTERNAL_d0c131f8_4_k_cu_47dac6b94cuda3std3__420unreachable_sentinelE)
_ZN34_INTERNAL_d0c131f8_4_k_cu_47dac6b94cuda3std3__420unreachable_sentinelE:
	.zero		1
	.type		_ZN34_INTERNAL_d0c131f8_4_k_cu_47dac6b94cuda3std6ranges3__45__cpo5ssizeE,@object
	.size		_ZN34_INTERNAL_d0c131f8_4_k_cu_47dac6b94cuda3std6ranges3__45__cpo5ssizeE,(_ZN34_INTERNAL_d0c131f8_4_k_cu_47dac6b96thrust24THRUST_300001_SM_1000_NS12placeholders2_8E - _ZN34_INTERNAL_d0c131f8_4_k_cu_47dac6b94cuda3std6ranges3__45__cpo5ssizeE)
_ZN34_INTERNAL_d0c131f8_4_k_cu_47dac6b94cuda3std6ranges3__45__cpo5ssizeE:
	.zero		1
	.type		_ZN34_INTERNAL_d0c131f8_4_k_cu_47dac6b96thrust24THRUST_300001_SM_1000_NS12placeholders2_8E,@object
	.size		_ZN34_INTERNAL_d0c131f8_4_k_cu_47dac6b96thrust24THRUST_300001_SM_1000_NS12placeholders2_8E,(_ZN34_INTERNAL_d0c131f8_4_k_cu_47dac6b94cuda3std3__45__cpo5crendE - _ZN34_INTERNAL_d0c131f8_4_k_cu_47dac6b96thrust24THRUST_300001_SM_1000_NS12placeholders2_8E)
_ZN34_INTERNAL_d0c131f8_4_k_cu_47dac6b96thrust24THRUST_300001_SM_1000_NS12placeholders2_8E:
	.zero		1
	.type		_ZN34_INTERNAL_d0c131f8_4_k_cu_47dac6b94cuda3std3__45__cpo5crendE,@object
	.size		_ZN34_INTERNAL_d0c131f8_4_k_cu_47dac6b94cuda3std3__45__cpo5crendE,(_ZN34_INTERNAL_d0c131f8_4_k_cu_47dac6b94cuda3std6ranges3__45__cpo4prevE - _ZN34_INTERNAL_d0c131f8_4_k_cu_47dac6b94cuda3std3__45__cpo5crendE)
_ZN34_INTERNAL_d0c131f8_4_k_cu_47dac6b94cuda3std3__45__cpo5crendE:
	.zero		1
	.type		_ZN34_INTERNAL_d0c131f8_4_k_cu_47dac6b94cuda3std6ranges3__45__cpo4prevE,@object
	.size		_ZN34_INTERNAL_d0c131f8_4_k_cu_47dac6b94cuda3std6ranges3__45__cpo4prevE,(_ZN34_INTERNAL_d0c131f8_4_k_cu_47dac6b94cuda3std6ranges3__45__cpo9iter_moveE - _ZN34_INTERNAL_d0c131f8_4_k_cu_47dac6b94cuda3std6ranges3__45__cpo4prevE)
_ZN34_INTERNAL_d0c131f8_4_k_cu_47dac6b94cuda3std6ranges3__45__cpo4prevE:
	.zero		1
	.type		_ZN34_INTERNAL_d0c131f8_4_k_cu_47dac6b94cuda3std6ranges3__45__cpo9iter_moveE,@object
	.size		_ZN34_INTERNAL_d0c131f8_4_k_cu_47dac6b94cuda3std6ranges3__45__cpo9iter_moveE,(_ZN34_INTERNAL_d0c131f8_4_k_cu_47dac6b96thrust24THRUST_300001_SM_1000_NS6system6detail10sequential3seqE - _ZN34_INTERNAL_d0c131f8_4_k_cu_47dac6b94cuda3std6ranges3__45__cpo9iter_moveE)
_ZN34_INTERNAL_d0c131f8_4_k_cu_47dac6b94cuda3std6ranges3__45__cpo9iter_moveE:
	.zero		1
	.type		_ZN34_INTERNAL_d0c131f8_4_k_cu_47dac6b96thrust24THRUST_300001_SM_1000_NS6system6detail10sequential3seqE,@object
	.size		_ZN34_INTERNAL_d0c131f8_4_k_cu_47dac6b96thrust24THRUST_300001_SM_1000_NS6system6detail10sequential3seqE,(.L_31 - _ZN34_INTERNAL_d0c131f8_4_k_cu_47dac6b96thrust24THRUST_300001_SM_1000_NS6system6detail10sequential3seqE)
_ZN34_INTERNAL_d0c131f8_4_k_cu_47dac6b96thrust24THRUST_300001_SM_1000_NS6system6detail10sequential3seqE:
	.zero		1
.L_31:


//--------------------- .nv.constant0._ZN3cub18CUB_300001_SM_10006detail8for_each13static_kernelINS2_12policy_hub_t12policy_500_tEmN6thrust24THRUST_300001_SM_1000_NS8cuda_cub20__uninitialized_fill7functorINS7_10device_ptrIdEEdEEEEvT0_T1_ --------------------------
	.section	.nv.constant0._ZN3cub18CUB_300001_SM_10006detail8for_each13static_kernelINS2_12policy_hub_t12policy_500_tEmN6thrust24THRUST_300001_SM_1000_NS8cuda_cub20__uninitialized_fill7functorINS7_10device_ptrIdEEdEEEEvT0_T1_,"a",@progbits
	.sectionflags	@""
	.align	4
.nv.constant0._ZN3cub18CUB_300001_SM_10006detail8for_each13static_kernelINS2_12policy_hub_t12policy_500_tEmN6thrust24THRUST_300001_SM_1000_NS8cuda_cub20__uninitialized_fill7functorINS7_10device_ptrIdEEdEEEEvT0_T1_:
	.zero		920


//--------------------- .nv.constant0._ZN3cub18CUB_300001_SM_10006detail11EmptyKernelIvEEvv --------------------------
	.section	.nv.constant0._ZN3cub18CUB_300001_SM_10006detail11EmptyKernelIvEEvv,"a",@progbits
	.sectionflags	@""
	.align	4
.nv.constant0._ZN3cub18CUB_300001_SM_10006detail11EmptyKernelIvEEvv:
	.zero		896


//--------------------- .nv.constant0._Z9matrixMulPdS_S_ii --------------------------
	.section	.nv.constant0._Z9matrixMulPdS_S_ii,"a",@progbits
	.sectionflags	@""
	.align	4
.nv.constant0._Z9matrixMulPdS_S_ii:
	.zero		928


//--------------------- SYMBOLS --------------------------

	.type		.nv.reservedSmem.offset0,@object
	.size		.nv.reservedSmem.offset0,0x4
